	.target	sm_90a

	.elftype	@"ET_EXEC"


//--------------------- .note.nv.tkinfo           --------------------------
	.section	.note.nv.tkinfo,"",@"SHT_NOTE"
	.sectionflags	@"SHF_NOTE_NV_TKINFO"
	.tkinfo
        /*0018*/ 	.word	0x00000002
        /*0030*/ 	.string	""
        /*0030*/ 	.string	"ptxas"
        /*0030*/ 	.string	"Cuda compilation tools, release 13.0, V13.0.88"
        /*0030*/ 	.string	"Build cuda_13.0.r13.0/compiler.36424714_0"
        /*0030*/ 	.string	"-arch sm_90a -m 64 "



//--------------------- .note.nv.cuinfo           --------------------------
	.section	.note.nv.cuinfo,"",@"SHT_NOTE"
	.sectionflags	@"SHF_NOTE_NV_CUINFO"
        /*0018*/ 	.short	0x0002
        /*001a*/ 	.short	0x005a
        /*001c*/ 	.short	0x0082
	.zero		2


//--------------------- .nv.info                  --------------------------
	.section	.nv.info,"",@"SHT_CUDA_INFO"
	.align	4


	//----- nvinfo : EIATTR_REGCOUNT
	.align		4
        /*0000*/ 	.byte	0x04, 0x2f
        /*0002*/ 	.short	(.L_15 - .L_14)
	.align		4
.L_14:
        /*0004*/ 	.word	index@(_ZN7cutlass13device_kernelINS_4gemm6kernel13GemmUniversalIN4cute5tupleIJiiiiEEENS1_10collective13CollectiveMmaINS1_34MainloopSm90TmaGmmaWarpSpecializedILi3ENS5_IJNS4_1CILi1EEESB_SB_EEENS1_35KernelTmaWarpSpecializedCooperativeEEENS5_IJNSA_ILi384EEENSA_ILi96EEENSA_ILi64EEEEEENS_10bfloat16_tENS5_IJlSB_lEEESJ_SK_NS4_8TiledMMAINS4_8MMA_AtomIJNS4_4SM904GMMA27MMA_64x96x16_F32BF16BF16_SSILNSO_5MajorE0ELSQ_0ELNSO_7ScaleInE1ELSR_1EEEEEENS4_6LayoutINS5_IJNSA_ILi2EEESB_SB_EEENS5_IJSB_NSA_ILi0EEESX_EEEEENS5_IJNS4_10UnderscoreES10_S10_EEEEENS4_13SM90_TMA_LOADENS4_14ComposedLayoutINS4_7SwizzleILi3ELi4ELi3EEENS4_18smem_ptr_flag_bitsILi16EEENSU_INS5_IJNSA_ILi8EEESH_EEENS5_IJSH_SB_EEEEEEEvNS4_8identityES13_S1D_vS1E_EENS_8epilogue10collective6detail29Sm90TmaWarpSpecializedAdapterINS1H_15DefaultEpilogueISJ_SK_SK_NS1G_6thread17LinearCombinationISJ_Li1EffLNS1L_9ScaleType4KindE0ELNS_15FloatRoundStyleE2ESJ_EENS1_15EpilogueDefaultEEEEEvvEEEEvNT_6ParamsE)
        /*0008*/ 	.word	0x000000a8


	//----- nvinfo : EIATTR_FRAME_SIZE
	.align		4
.L_15:
        /*000c*/ 	.byte	0x04, 0x11
        /*000e*/ 	.short	(.L_17 - .L_16)
	.align		4
.L_16:
        /*0010*/ 	.word	index@(_ZN7cutlass13device_kernelINS_4gemm6kernel13GemmUniversalIN4cute5tupleIJiiiiEEENS1_10collective13CollectiveMmaINS1_34MainloopSm90TmaGmmaWarpSpecializedILi3ENS5_IJNS4_1CILi1EEESB_SB_EEENS1_35KernelTmaWarpSpecializedCooperativeEEENS5_IJNSA_ILi384EEENSA_ILi96EEENSA_ILi64EEEEEENS_10bfloat16_tENS5_IJlSB_lEEESJ_SK_NS4_8TiledMMAINS4_8MMA_AtomIJNS4_4SM904GMMA27MMA_64x96x16_F32BF16BF16_SSILNSO_5MajorE0ELSQ_0ELNSO_7ScaleInE1ELSR_1EEEEEENS4_6LayoutINS5_IJNSA_ILi2EEESB_SB_EEENS5_IJSB_NSA_ILi0EEESX_EEEEENS5_IJNS4_10UnderscoreES10_S10_EEEEENS4_13SM90_TMA_LOADENS4_14ComposedLayoutINS4_7SwizzleILi3ELi4ELi3EEENS4_18smem_ptr_flag_bitsILi16EEENSU_INS5_IJNSA_ILi8EEESH_EEENS5_IJSH_SB_EEEEEEEvNS4_8identityES13_S1D_vS1E_EENS_8epilogue10collective6detail29Sm90TmaWarpSpecializedAdapterINS1H_15DefaultEpilogueISJ_SK_SK_NS1G_6thread17LinearCombinationISJ_Li1EffLNS1L_9ScaleType4KindE0ELNS_15FloatRoundStyleE2ESJ_EENS1_15EpilogueDefaultEEEEEvvEEEEvNT_6ParamsE)
        /*0014*/ 	.word	0x00000000


	//----- nvinfo : EIATTR_MIN_STACK_SIZE
	.align		4
.L_17:
        /*0018*/ 	.byte	0x04, 0x12
        /*001a*/ 	.short	(.L_19 - .L_18)
	.align		4
.L_18:
        /*001c*/ 	.word	index@(_ZN7cutlass13device_kernelINS_4gemm6kernel13GemmUniversalIN4cute5tupleIJiiiiEEENS1_10collective13CollectiveMmaINS1_34MainloopSm90TmaGmmaWarpSpecializedILi3ENS5_IJNS4_1CILi1EEESB_SB_EEENS1_35KernelTmaWarpSpecializedCooperativeEEENS5_IJNSA_ILi384EEENSA_ILi96EEENSA_ILi64EEEEEENS_10bfloat16_tENS5_IJlSB_lEEESJ_SK_NS4_8TiledMMAINS4_8MMA_AtomIJNS4_4SM904GMMA27MMA_64x96x16_F32BF16BF16_SSILNSO_5MajorE0ELSQ_0ELNSO_7ScaleInE1ELSR_1EEEEEENS4_6LayoutINS5_IJNSA_ILi2EEESB_SB_EEENS5_IJSB_NSA_ILi0EEESX_EEEEENS5_IJNS4_10UnderscoreES10_S10_EEEEENS4_13SM90_TMA_LOADENS4_14ComposedLayoutINS4_7SwizzleILi3ELi4ELi3EEENS4_18smem_ptr_flag_bitsILi16EEENSU_INS5_IJNSA_ILi8EEESH_EEENS5_IJSH_SB_EEEEEEEvNS4_8identityES13_S1D_vS1E_EENS_8epilogue10collective6detail29Sm90TmaWarpSpecializedAdapterINS1H_15DefaultEpilogueISJ_SK_SK_NS1G_6thread17LinearCombinationISJ_Li1EffLNS1L_9ScaleType4KindE0ELNS_15FloatRoundStyleE2ESJ_EENS1_15EpilogueDefaultEEEEEvvEEEEvNT_6ParamsE)
        /*0020*/ 	.word	0x00000000
.L_19:


//--------------------- .nv.compat                --------------------------
	.section	.nv.compat,"",@"SHT_CUDA_COMPAT_INFO"
	.align	4
        /*0000*/ 	.byte	0x02, 0x09, 0x01, 0x00, 0x02, 0x02, 0x04, 0x00, 0x02, 0x05, 0x05, 0x00, 0x03, 0x07, 0x01, 0x01
        /*0010*/ 	.byte	0x02, 0x03, 0x01, 0x00, 0x02, 0x06, 0x01, 0x00, 0x04, 0x0b, 0x08, 0x00, 0x00, 0x00, 0x00, 0x00
        /*0020*/ 	.byte	0x00, 0x00, 0x00, 0x00


//--------------------- .nv.info._ZN7cutlass13device_kernelINS_4gemm6kernel13GemmUniversalIN4cute5tupleIJiiiiEEENS1_10collective13CollectiveMmaINS1_34MainloopSm90TmaGmmaWarpSpecializedILi3ENS5_IJNS4_1CILi1EEESB_SB_EEENS1_35KernelTmaWarpSpecializedCooperativeEEENS5_IJNSA_ILi384EEENSA_ILi96EEENSA_ILi64EEEEEENS_10bfloat16_tENS5_IJlSB_lEEESJ_SK_NS4_8TiledMMAINS4_8MMA_AtomIJNS4_4SM904GMMA27MMA_64x96x16_F32BF16BF16_SSILNSO_5MajorE0ELSQ_0ELNSO_7ScaleInE1ELSR_1EEEEEENS4_6LayoutINS5_IJNSA_ILi2EEESB_SB_EEENS5_IJSB_NSA_ILi0EEESX_EEEEENS5_IJNS4_10UnderscoreES10_S10_EEEEENS4_13SM90_TMA_LOADENS4_14ComposedLayoutINS4_7SwizzleILi3ELi4ELi3EEENS4_18smem_ptr_flag_bitsILi16EEENSU_INS5_IJNSA_ILi8EEESH_EEENS5_IJSH_SB_EEEEEEEvNS4_8identityES13_S1D_vS1E_EENS_8epilogue10collective6detail29Sm90TmaWarpSpecializedAdapterINS1H_15DefaultEpilogueISJ_SK_SK_NS1G_6thread17LinearCombinationISJ_Li1EffLNS1L_9ScaleType4KindE0ELNS_15FloatRoundStyleE2ESJ_EENS1_15EpilogueDefaultEEEEEvvEEEEvNT_6ParamsE --------------------------
	.section	.nv.info._ZN7cutlass13device_kernelINS_4gemm6kernel13GemmUniversalIN4cute5tupleIJiiiiEEENS1_10collective13CollectiveMmaINS1_34MainloopSm90TmaGmmaWarpSpecializedILi3ENS5_IJNS4_1CILi1EEESB_SB_EEENS1_35KernelTmaWarpSpecializedCooperativeEEENS5_IJNSA_ILi384EEENSA_ILi96EEENSA_ILi64EEEEEENS_10bfloat16_tENS5_IJlSB_lEEESJ_SK_NS4_8TiledMMAINS4_8MMA_AtomIJNS4_4SM904GMMA27MMA_64x96x16_F32BF16BF16_SSILNSO_5MajorE0ELSQ_0ELNSO_7ScaleInE1ELSR_1EEEEEENS4_6LayoutINS5_IJNSA_ILi2EEESB_SB_EEENS5_IJSB_NSA_ILi0EEESX_EEEEENS5_IJNS4_10UnderscoreES10_S10_EEEEENS4_13SM90_TMA_LOADENS4_14ComposedLayoutINS4_7SwizzleILi3ELi4ELi3EEENS4_18smem_ptr_flag_bitsILi16EEENSU_INS5_IJNSA_ILi8EEESH_EEENS5_IJSH_SB_EEEEEEEvNS4_8identityES13_S1D_vS1E_EENS_8epilogue10collective6detail29Sm90TmaWarpSpecializedAdapterINS1H_15DefaultEpilogueISJ_SK_SK_NS1G_6thread17LinearCombinationISJ_Li1EffLNS1L_9ScaleType4KindE0ELNS_15FloatRoundStyleE2ESJ_EENS1_15EpilogueDefaultEEEEEvvEEEEvNT_6ParamsE,"",@"SHT_CUDA_INFO"
	.sectionflags	@""
	.align	4


	//----- nvinfo : EIATTR_CUDA_API_VERSION
	.align		4
        /*0000*/ 	.byte	0x04, 0x37
        /*0002*/ 	.short	(.L_21 - .L_20)
.L_20:
        /*0004*/ 	.word	0x00000082


	//----- nvinfo : EIATTR_KPARAM_INFO
	.align		4
.L_21:
        /*0008*/ 	.byte	0x04, 0x17
        /*000a*/ 	.short	(.L_23 - .L_22)
.L_22:
        /*000c*/ 	.word	0x00000000
        /*0010*/ 	.short	0x0000
        /*0012*/ 	.short	0x0070
        /*0014*/ 	.byte	0x00, 0xf0, 0x01, 0x10


	//----- nvinfo : EIATTR_SPARSE_MMA_MASK
	.align		4
.L_23:
        /*0018*/ 	.byte	0x03, 0x50
        /*001a*/ 	.short	0x0000


	//----- nvinfo : EIATTR_MAXREG_COUNT
	.align		4
        /*001c*/ 	.byte	0x03, 0x1b
        /*001e*/ 	.short	0x00a8


	//----- nvinfo : EIATTR_NUM_BARRIERS
	.align		4
        /*0020*/ 	.byte	0x02, 0x4c
        /*0022*/ 	.byte	0x01
	.zero		1


	//----- nvinfo : EIATTR_EXTERNS
	.align		4
        /*0024*/ 	.byte	0x04, 0x0f
        /*0026*/ 	.short	(.L_25 - .L_24)


	//   ....[0]....
	.align		4
.L_24:
        /*0028*/ 	.word	index@(__assertfail)


	//----- nvinfo : EIATTR_MERCURY_ISA_VERSION
	.align		4
.L_25:
        /*002c*/ 	.byte	0x03, 0x5f
        /*002e*/ 	.short	0x0101


	//----- nvinfo : EIATTR_INT_WARP_WIDE_INSTR_OFFSETS
	.align		4
        /*0030*/ 	.byte	0x04, 0x31
        /*0032*/ 	.short	(.L_27 - .L_26)


	//   ....[0]....
.L_26:
        /*0034*/ 	.word	0x000003a0


	//   ....[1]....
        /*0038*/ 	.word	0x000003b0


	//   ....[2]....
        /*003c*/ 	.word	0x00000490


	//----- nvinfo : EIATTR_COOP_GROUP_MASK_REGIDS
	.align		4
.L_27:
        /*0040*/ 	.byte	0x04, 0x29
        /*0042*/ 	.short	(.L_29 - .L_28)


	//   ....[0]....
.L_28:
        /*0044*/ 	.word	0xffffffff


	//   ....[1]....
        /*0048*/ 	.word	0xffffffff


	//   ....[2]....
        /*004c*/ 	.word	0xffffffff


	//   ....[3]....
        /*0050*/ 	.word	0xffffffff


	//   ....[4]....
        /*0054*/ 	.word	0xffffffff


	//----- nvinfo : EIATTR_COOP_GROUP_INSTR_OFFSETS
	.align		4
.L_29:
        /*0058*/ 	.byte	0x04, 0x28
        /*005a*/ 	.short	(.L_31 - .L_30)


	//   ....[0]....
.L_30:
        /*005c*/ 	.word	0x00000060


	//   ....[1]....
        /*0060*/ 	.word	0x00000070


	//   ....[2]....
        /*0064*/ 	.word	0x00000130


	//   ....[3]....
        /*0068*/ 	.word	0x000002a0


	//   ....[4]....
        /*006c*/ 	.word	0x00000f60


	//----- nvinfo : EIATTR_REG_RECONFIG
	.align		4
.L_31:
        /*0070*/ 	.byte	0x01, 0x54
	.zero		2


	//----- nvinfo : EIATTR_SYSCALL_OFFSETS
	.align		4
        /*0074*/ 	.byte	0x04, 0x46
        /*0076*/ 	.short	(.L_33 - .L_32)


	//   ....[0]....
.L_32:
        /*0078*/ 	.word	0x00001120


	//----- nvinfo : EIATTR_MBARRIER_INSTR_OFFSETS
	.align		4
.L_33:
        /*007c*/ 	.byte	0x04, 0x39
        /*007e*/ 	.short	(.L_35 - .L_34)


	//   ....[0]....
.L_34:
        /*0080*/ 	.word	0x00000230
        /*0084*/ 	.word	0x000000ff
        /*0088*/ 	.word	0x00000000
        /*008c*/ 	.short	0x0100
        /*008e*/ 	.byte	0x08
	.zero		1


	//   ....[1]....
        /*0090*/ 	.word	0x00000240
        /*0094*/ 	.word	0x000000ff
        /*0098*/ 	.word	0x00000018
        /*009c*/ 	.short	0x0100
        /*009e*/ 	.byte	0x08
	.zero		1


	//   ....[2]....
        /*00a0*/ 	.word	0x00000250
        /*00a4*/ 	.word	0x000000ff
        /*00a8*/ 	.word	0x00000008
        /*00ac*/ 	.short	0x0100
        /*00ae*/ 	.byte	0x08
	.zero		1


	//   ....[3]....
        /*00b0*/ 	.word	0x00000260
        /*00b4*/ 	.word	0x000000ff
        /*00b8*/ 	.word	0x00000020
        /*00bc*/ 	.short	0x0100
        /*00be*/ 	.byte	0x08
	.zero		1


	//   ....[4]....
        /*00c0*/ 	.word	0x00000270
        /*00c4*/ 	.word	0x000000ff
        /*00c8*/ 	.word	0x00000010
        /*00cc*/ 	.short	0x0100
        /*00ce*/ 	.byte	0x08
	.zero		1


	//   ....[5]....
        /*00d0*/ 	.word	0x00000280
        /*00d4*/ 	.word	0x000000ff
        /*00d8*/ 	.word	0x00000028
        /*00dc*/ 	.short	0x0100
        /*00de*/ 	.byte	0x08
	.zero		1


	//   ....[6]....
        /*00e0*/ 	.word	0x00000500
        /*00e4*/ 	.word	0x000000ff
        /*00e8*/ 	.word	0x00000040
        /*00ec*/ 	.short	0x0100
        /*00ee*/ 	.byte	0x06
	.zero		1


	//   ....[7]....
        /*00f0*/ 	.word	0x00000560
        /*00f4*/ 	.word	0x000000ff
        /*00f8*/ 	.word	0x00000048
        /*00fc*/ 	.short	0x0100
        /*00fe*/ 	.byte	0x06
	.zero		1


	//   ....[8]....
        /*0100*/ 	.word	0x000011a0
        /*0104*/ 	.word	0x00000003
        /*0108*/ 	.word	0x00000000
        /*010c*/ 	.short	0x010a
        /*010e*/ 	.byte	0x3f
	.zero		1


	//   ....[9]....
        /*0110*/ 	.word	0x000011e0
        /*0114*/ 	.word	0x00000003
        /*0118*/ 	.word	0x00000000
        /*011c*/ 	.short	0x010a
        /*011e*/ 	.byte	0x3f
	.zero		1


	//   ....[10]....
        /*0120*/ 	.word	0x00001800
        /*0124*/ 	.word	0x000000ff
        /*0128*/ 	.word	0x00000000
        /*012c*/ 	.short	0x010a
        /*012e*/ 	.byte	0x09
	.zero		1


	//   ....[11]....
        /*0130*/ 	.word	0x00001840
        /*0134*/ 	.word	0x000000ff
        /*0138*/ 	.word	0x00000000
        /*013c*/ 	.short	0x010a
        /*013e*/ 	.byte	0x09
	.zero		1


	//   ....[12]....
        /*0140*/ 	.word	0x00001d20
        /*0144*/ 	.word	0x000000ff
        /*0148*/ 	.word	0x00000000
        /*014c*/ 	.short	0x0101
        /*014e*/ 	.byte	0x08
	.zero		1


	//   ....[13]....
        /*0150*/ 	.word	0x00001f20
        /*0154*/ 	.word	0x000000ff
        /*0158*/ 	.word	0x00000000
        /*015c*/ 	.short	0x0101
        /*015e*/ 	.byte	0x06
	.zero		1


	//   ....[14]....
        /*0160*/ 	.word	0x0000db10
        /*0164*/ 	.word	0x0000000e
        /*0168*/ 	.word	0x00000018
        /*016c*/ 	.short	0x010a
        /*016e*/ 	.byte	0x3f
	.zero		1


	//   ....[15]....
        /*0170*/ 	.word	0x0000de90
        /*0174*/ 	.word	0x00000006
        /*0178*/ 	.word	0x00000048
        /*017c*/ 	.short	0x0101
        /*017e*/ 	.byte	0x3f
	.zero		1


	//   ....[16]....
        /*0180*/ 	.word	0x0000e5f0
        /*0184*/ 	.word	0x00000007
        /*0188*/ 	.word	0x00000000
        /*018c*/ 	.short	0x010a
        /*018e*/ 	.byte	0x3f
	.zero		1


	//   ....[17]....
        /*0190*/ 	.word	0x0000e670
        /*0194*/ 	.word	0x00000009
        /*0198*/ 	.word	0x00000000
        /*019c*/ 	.short	0x010a
        /*019e*/ 	.byte	0x3f
	.zero		1


	//   ....[18]....
        /*01a0*/ 	.word	0x0000e700
        /*01a4*/ 	.word	0x00000003
        /*01a8*/ 	.word	0x00000000
        /*01ac*/ 	.short	0x010a
        /*01ae*/ 	.byte	0x3f
	.zero		1


	//   ....[19]....
        /*01b0*/ 	.word	0x0000e760
        /*01b4*/ 	.word	0x00000003
        /*01b8*/ 	.word	0x00000000
        /*01bc*/ 	.short	0x010a
        /*01be*/ 	.byte	0x3f
	.zero		1


	//   ....[20]....
        /*01c0*/ 	.word	0x0000e7c0
        /*01c4*/ 	.word	0x00000004
        /*01c8*/ 	.word	0x00000000
        /*01cc*/ 	.short	0x010a
        /*01ce*/ 	.byte	0x3f
	.zero		1


	//   ....[21]....
        /*01d0*/ 	.word	0x0000e890
        /*01d4*/ 	.word	0x0000000e
        /*01d8*/ 	.word	0x00000018
        /*01dc*/ 	.short	0x010a
        /*01de*/ 	.byte	0x3f
	.zero		1


	//   ....[22]....
        /*01e0*/ 	.word	0x0000e960
        /*01e4*/ 	.word	0x00000007
        /*01e8*/ 	.word	0x00000000
        /*01ec*/ 	.short	0x010a
        /*01ee*/ 	.byte	0x3f
	.zero		1


	//   ....[23]....
        /*01f0*/ 	.word	0x0000e9b0
        /*01f4*/ 	.word	0x00000009
        /*01f8*/ 	.word	0x00000000
        /*01fc*/ 	.short	0x010a
        /*01fe*/ 	.byte	0x3f
	.zero		1


	//----- nvinfo : EIATTR_NUM_MBARRIERS
	.align		4
.L_35:
        /*0200*/ 	.byte	0x03, 0x38
        /*0202*/ 	.short	0x0008


	//----- nvinfo : EIATTR_EXIT_INSTR_OFFSETS
	.align		4
        /*0204*/ 	.byte	0x04, 0x1c
        /*0206*/ 	.short	(.L_37 - .L_36)


	//   ....[0]....
.L_36:
        /*0208*/ 	.word	0x000005b0


	//   ....[1]....
        /*020c*/ 	.word	0x00000e90


	//   ....[2]....
        /*0210*/ 	.word	0x0000d160


	//   ....[3]....
        /*0214*/ 	.word	0x0000d7b0


	//   ....[4]....
        /*0218*/ 	.word	0x0000e750


	//----- nvinfo : EIATTR_MAX_THREADS
	.align		4
.L_37:
        /*021c*/ 	.byte	0x04, 0x05
        /*021e*/ 	.short	(.L_39 - .L_38)
.L_38:
        /*0220*/ 	.word	0x00000180
        /*0224*/ 	.word	0x00000001
        /*0228*/ 	.word	0x00000001


	//----- nvinfo : EIATTR_CRS_STACK_SIZE
	.align		4
.L_39:
        /*022c*/ 	.byte	0x04, 0x1e
        /*022e*/ 	.short	(.L_41 - .L_40)
.L_40:
        /*0230*/ 	.word	0x00000000


	//----- nvinfo : EIATTR_CBANK_PARAM_SIZE
	.align		4
.L_41:
        /*0234*/ 	.byte	0x03, 0x19
        /*0236*/ 	.short	0x0470


	//----- nvinfo : EIATTR_PARAM_CBANK
	.align		4
        /*0238*/ 	.byte	0x04, 0x0a
        /*023a*/ 	.short	(.L_43 - .L_42)
	.align		4
.L_42:
        /*023c*/ 	.word	index@(.nv.constant0._ZN7cutlass13device_kernelINS_4gemm6kernel13GemmUniversalIN4cute5tupleIJiiiiEEENS1_10collective13CollectiveMmaINS1_34MainloopSm90TmaGmmaWarpSpecializedILi3ENS5_IJNS4_1CILi1EEESB_SB_EEENS1_35KernelTmaWarpSpecializedCooperativeEEENS5_IJNSA_ILi384EEENSA_ILi96EEENSA_ILi64EEEEEENS_10bfloat16_tENS5_IJlSB_lEEESJ_SK_NS4_8TiledMMAINS4_8MMA_AtomIJNS4_4SM904GMMA27MMA_64x96x16_F32BF16BF16_SSILNSO_5MajorE0ELSQ_0ELNSO_7ScaleInE1ELSR_1EEEEEENS4_6LayoutINS5_IJNSA_ILi2EEESB_SB_EEENS5_IJSB_NSA_ILi0EEESX_EEEEENS5_IJNS4_10UnderscoreES10_S10_EEEEENS4_13SM90_TMA_LOADENS4_14ComposedLayoutINS4_7SwizzleILi3ELi4ELi3EEENS4_18smem_ptr_flag_bitsILi16EEENSU_INS5_IJNSA_ILi8EEESH_EEENS5_IJSH_SB_EEEEEEEvNS4_8identityES13_S1D_vS1E_EENS_8epilogue10collective6detail29Sm90TmaWarpSpecializedAdapterINS1H_15DefaultEpilogueISJ_SK_SK_NS1G_6thread17LinearCombinationISJ_Li1EffLNS1L_9ScaleType4KindE0ELNS_15FloatRoundStyleE2ESJ_EENS1_15EpilogueDefaultEEEEEvvEEEEvNT_6ParamsE)
        /*0240*/ 	.short	0x0210
        /*0242*/ 	.short	0x0470


	//----- nvinfo : EIATTR_SW_WAR
	.align		4
.L_43:
        /*0244*/ 	.byte	0x04, 0x36
        /*0246*/ 	.short	(.L_45 - .L_44)
.L_44:
        /*0248*/ 	.word	0x00000008
.L_45:


//--------------------- .nv.callgraph             --------------------------
	.section	.nv.callgraph,"",@"SHT_CUDA_CALLGRAPH"
	.align	4
	.sectionentsize	8
	.align		4
        /*0000*/ 	.word	0x00000000
	.align		4
        /*0004*/ 	.word	0xffffffff
	.align		4
        /*0008*/ 	.word	index@(_ZN7cutlass13device_kernelINS_4gemm6kernel13GemmUniversalIN4cute5tupleIJiiiiEEENS1_10collective13CollectiveMmaINS1_34MainloopSm90TmaGmmaWarpSpecializedILi3ENS5_IJNS4_1CILi1EEESB_SB_EEENS1_35KernelTmaWarpSpecializedCooperativeEEENS5_IJNSA_ILi384EEENSA_ILi96EEENSA_ILi64EEEEEENS_10bfloat16_tENS5_IJlSB_lEEESJ_SK_NS4_8TiledMMAINS4_8MMA_AtomIJNS4_4SM904GMMA27MMA_64x96x16_F32BF16BF16_SSILNSO_5MajorE0ELSQ_0ELNSO_7ScaleInE1ELSR_1EEEEEENS4_6LayoutINS5_IJNSA_ILi2EEESB_SB_EEENS5_IJSB_NSA_ILi0EEESX_EEEEENS5_IJNS4_10UnderscoreES10_S10_EEEEENS4_13SM90_TMA_LOADENS4_14ComposedLayoutINS4_7SwizzleILi3ELi4ELi3EEENS4_18smem_ptr_flag_bitsILi16EEENSU_INS5_IJNSA_ILi8EEESH_EEENS5_IJSH_SB_EEEEEEEvNS4_8identityES13_S1D_vS1E_EENS_8epilogue10collective6detail29Sm90TmaWarpSpecializedAdapterINS1H_15DefaultEpilogueISJ_SK_SK_NS1G_6thread17LinearCombinationISJ_Li1EffLNS1L_9ScaleType4KindE0ELNS_15FloatRoundStyleE2ESJ_EENS1_15EpilogueDefaultEEEEEvvEEEEvNT_6ParamsE)
	.align		4
        /*000c*/ 	.word	index@(__assertfail)
	.align		4
        /*0010*/ 	.word	0x00000000
	.align		4
        /*0014*/ 	.word	0xfffffffe
	.align		4
        /*0018*/ 	.word	0x00000000
	.align		4
        /*001c*/ 	.word	0xfffffffd
	.align		4
        /*0020*/ 	.word	0x00000000
	.align		4
        /*0024*/ 	.word	0xfffffffc


//--------------------- .nv.constant4             --------------------------
	.section	.nv.constant4,"a",@progbits
	.align	8
	.align		8
.nv.constant4:
        /*0000*/ 	.dword	__assertfail
	.align		8
        /*0008*/ 	.dword	__unnamed_1
	.align		8
        /*0010*/ 	.dword	_ZN39_INTERNAL_f737da72_4_k_cu_8d536b98_86204cuda3std3__45__cpo5beginE
	.align		8
        /*0018*/ 	.dword	_ZN39_INTERNAL_f737da72_4_k_cu_8d536b98_86204cuda3std3__45__cpo3endE
	.align		8
        /*0020*/ 	.dword	_ZN39_INTERNAL_f737da72_4_k_cu_8d536b98_86204cuda3std3__45__cpo6cbeginE
	.align		8
        /*0028*/ 	.dword	_ZN39_INTERNAL_f737da72_4_k_cu_8d536b98_86204cuda3std3__45__cpo4cendE
	.align		8
        /*0030*/ 	.dword	_ZN39_INTERNAL_f737da72_4_k_cu_8d536b98_86204cuda3std3__441_GLOBAL__N__f737da72_4_k_cu_8d536b98_86206ignoreE
	.align		8
        /*0038*/ 	.dword	_ZN39_INTERNAL_f737da72_4_k_cu_8d536b98_86204cuda3std3__419piecewise_constructE
	.align		8
        /*0040*/ 	.dword	_ZN39_INTERNAL_f737da72_4_k_cu_8d536b98_86204cuda3std3__48in_placeE
	.align		8
        /*0048*/ 	.dword	_ZN39_INTERNAL_f737da72_4_k_cu_8d536b98_86204cuda3std6ranges3__45__cpo4swapE
	.align		8
        /*0050*/ 	.dword	_ZN39_INTERNAL_f737da72_4_k_cu_8d536b98_86204cuda3std6ranges3__45__cpo9iter_moveE
	.align		8
        /*0058*/ 	.dword	_ZN39_INTERNAL_f737da72_4_k_cu_8d536b98_86204cute7productE
	.align		8
        /*0060*/ 	.dword	_ZN39_INTERNAL_f737da72_4_k_cu_8d536b98_86204cute1_E
	.align		8
        /*0068*/ 	.dword	$str$22
	.align		8
        /*0070*/ 	.dword	$str$23


//--------------------- .text._ZN7cutlass13device_kernelINS_4gemm6kernel13GemmUniversalIN4cute5tupleIJiiiiEEENS1_10collective13CollectiveMmaINS1_34MainloopSm90TmaGmmaWarpSpecializedILi3ENS5_IJNS4_1CILi1EEESB_SB_EEENS1_35KernelTmaWarpSpecializedCooperativeEEENS5_IJNSA_ILi384EEENSA_ILi96EEENSA_ILi64EEEEEENS_10bfloat16_tENS5_IJlSB_lEEESJ_SK_NS4_8TiledMMAINS4_8MMA_AtomIJNS4_4SM904GMMA27MMA_64x96x16_F32BF16BF16_SSILNSO_5MajorE0ELSQ_0ELNSO_7ScaleInE1ELSR_1EEEEEENS4_6LayoutINS5_IJNSA_ILi2EEESB_SB_EEENS5_IJSB_NSA_ILi0EEESX_EEEEENS5_IJNS4_10UnderscoreES10_S10_EEEEENS4_13SM90_TMA_LOADENS4_14ComposedLayoutINS4_7SwizzleILi3ELi4ELi3EEENS4_18smem_ptr_flag_bitsILi16EEENSU_INS5_IJNSA_ILi8EEESH_EEENS5_IJSH_SB_EEEEEEEvNS4_8identityES13_S1D_vS1E_EENS_8epilogue10collective6detail29Sm90TmaWarpSpecializedAdapterINS1H_15DefaultEpilogueISJ_SK_SK_NS1G_6thread17LinearCombinationISJ_Li1EffLNS1L_9ScaleType4KindE0ELNS_15FloatRoundStyleE2ESJ_EENS1_15EpilogueDefaultEEEEEvvEEEEvNT_6ParamsE --------------------------
	.section	.text._ZN7cutlass13device_kernelINS_4gemm6kernel13GemmUniversalIN4cute5tupleIJiiiiEEENS1_10collective13CollectiveMmaINS1_34MainloopSm90TmaGmmaWarpSpecializedILi3ENS5_IJNS4_1CILi1EEESB_SB_EEENS1_35KernelTmaWarpSpecializedCooperativeEEENS5_IJNSA_ILi384EEENSA_ILi96EEENSA_ILi64EEEEEENS_10bfloat16_tENS5_IJlSB_lEEESJ_SK_NS4_8TiledMMAINS4_8MMA_AtomIJNS4_4SM904GMMA27MMA_64x96x16_F32BF16BF16_SSILNSO_5MajorE0ELSQ_0ELNSO_7ScaleInE1ELSR_1EEEEEENS4_6LayoutINS5_IJNSA_ILi2EEESB_SB_EEENS5_IJSB_NSA_ILi0EEESX_EEEEENS5_IJNS4_10UnderscoreES10_S10_EEEEENS4_13SM90_TMA_LOADENS4_14ComposedLayoutINS4_7SwizzleILi3ELi4ELi3EEENS4_18smem_ptr_flag_bitsILi16EEENSU_INS5_IJNSA_ILi8EEESH_EEENS5_IJSH_SB_EEEEEEEvNS4_8identityES13_S1D_vS1E_EENS_8epilogue10collective6detail29Sm90TmaWarpSpecializedAdapterINS1H_15DefaultEpilogueISJ_SK_SK_NS1G_6thread17LinearCombinationISJ_Li1EffLNS1L_9ScaleType4KindE0ELNS_15FloatRoundStyleE2ESJ_EENS1_15EpilogueDefaultEEEEEvvEEEEvNT_6ParamsE,"ax",@progbits
	.align	128
.text._ZN7cutlass13device_kernelINS_4gemm6kernel13GemmUniversalIN4cute5tupleIJiiiiEEENS1_10collective13CollectiveMmaINS1_34MainloopSm90TmaGmmaWarpSpecializedILi3ENS5_IJNS4_1CILi1EEESB_SB_EEENS1_35KernelTmaWarpSpecializedCooperativeEEENS5_IJNSA_ILi384EEENSA_ILi96EEENSA_ILi64EEEEEENS_10bfloat16_tENS5_IJlSB_lEEESJ_SK_NS4_8TiledMMAINS4_8MMA_AtomIJNS4_4SM904GMMA27MMA_64x96x16_F32BF16BF16_SSILNSO_5MajorE0ELSQ_0ELNSO_7ScaleInE1ELSR_1EEEEEENS4_6LayoutINS5_IJNSA_ILi2EEESB_SB_EEENS5_IJSB_NSA_ILi0EEESX_EEEEENS5_IJNS4_10UnderscoreES10_S10_EEEEENS4_13SM90_TMA_LOADENS4_14ComposedLayoutINS4_7SwizzleILi3ELi4ELi3EEENS4_18smem_ptr_flag_bitsILi16EEENSU_INS5_IJNSA_ILi8EEESH_EEENS5_IJSH_SB_EEEEEEEvNS4_8identityES13_S1D_vS1E_EENS_8epilogue10collective6detail29Sm90TmaWarpSpecializedAdapterINS1H_15DefaultEpilogueISJ_SK_SK_NS1G_6thread17LinearCombinationISJ_Li1EffLNS1L_9ScaleType4KindE0ELNS_15FloatRoundStyleE2ESJ_EENS1_15EpilogueDefaultEEEEEvvEEEEvNT_6ParamsE:
        .type           _ZN7cutlass13device_kernelINS_4gemm6kernel13GemmUniversalIN4cute5tupleIJiiiiEEENS1_10collective13CollectiveMmaINS1_34MainloopSm90TmaGmmaWarpSpecializedILi3ENS5_IJNS4_1CILi1EEESB_SB_EEENS1_35KernelTmaWarpSpecializedCooperativeEEENS5_IJNSA_ILi384EEENSA_ILi96EEENSA_ILi64EEEEEENS_10bfloat16_tENS5_IJlSB_lEEESJ_SK_NS4_8TiledMMAINS4_8MMA_AtomIJNS4_4SM904GMMA27MMA_64x96x16_F32BF16BF16_SSILNSO_5MajorE0ELSQ_0ELNSO_7ScaleInE1ELSR_1EEEEEENS4_6LayoutINS5_IJNSA_ILi2EEESB_SB_EEENS5_IJSB_NSA_ILi0EEESX_EEEEENS5_IJNS4_10UnderscoreES10_S10_EEEEENS4_13SM90_TMA_LOADENS4_14ComposedLayoutINS4_7SwizzleILi3ELi4ELi3EEENS4_18smem_ptr_flag_bitsILi16EEENSU_INS5_IJNSA_ILi8EEESH_EEENS5_IJSH_SB_EEEEEEEvNS4_8identityES13_S1D_vS1E_EENS_8epilogue10collective6detail29Sm90TmaWarpSpecializedAdapterINS1H_15DefaultEpilogueISJ_SK_SK_NS1G_6thread17LinearCombinationISJ_Li1EffLNS1L_9ScaleType4KindE0ELNS_15FloatRoundStyleE2ESJ_EENS1_15EpilogueDefaultEEEEEvvEEEEvNT_6ParamsE,@function
        .size           _ZN7cutlass13device_kernelINS_4gemm6kernel13GemmUniversalIN4cute5tupleIJiiiiEEENS1_10collective13CollectiveMmaINS1_34MainloopSm90TmaGmmaWarpSpecializedILi3ENS5_IJNS4_1CILi1EEESB_SB_EEENS1_35KernelTmaWarpSpecializedCooperativeEEENS5_IJNSA_ILi384EEENSA_ILi96EEENSA_ILi64EEEEEENS_10bfloat16_tENS5_IJlSB_lEEESJ_SK_NS4_8TiledMMAINS4_8MMA_AtomIJNS4_4SM904GMMA27MMA_64x96x16_F32BF16BF16_SSILNSO_5MajorE0ELSQ_0ELNSO_7ScaleInE1ELSR_1EEEEEENS4_6LayoutINS5_IJNSA_ILi2EEESB_SB_EEENS5_IJSB_NSA_ILi0EEESX_EEEEENS5_IJNS4_10UnderscoreES10_S10_EEEEENS4_13SM90_TMA_LOADENS4_14ComposedLayoutINS4_7SwizzleILi3ELi4ELi3EEENS4_18smem_ptr_flag_bitsILi16EEENSU_INS5_IJNSA_ILi8EEESH_EEENS5_IJSH_SB_EEEEEEEvNS4_8identityES13_S1D_vS1E_EENS_8epilogue10collective6detail29Sm90TmaWarpSpecializedAdapterINS1H_15DefaultEpilogueISJ_SK_SK_NS1G_6thread17LinearCombinationISJ_Li1EffLNS1L_9ScaleType4KindE0ELNS_15FloatRoundStyleE2ESJ_EENS1_15EpilogueDefaultEEEEEvvEEEEvNT_6ParamsE,(.L_x_304 - _ZN7cutlass13device_kernelINS_4gemm6kernel13GemmUniversalIN4cute5tupleIJiiiiEEENS1_10collective13CollectiveMmaINS1_34MainloopSm90TmaGmmaWarpSpecializedILi3ENS5_IJNS4_1CILi1EEESB_SB_EEENS1_35KernelTmaWarpSpecializedCooperativeEEENS5_IJNSA_ILi384EEENSA_ILi96EEENSA_ILi64EEEEEENS_10bfloat16_tENS5_IJlSB_lEEESJ_SK_NS4_8TiledMMAINS4_8MMA_AtomIJNS4_4SM904GMMA27MMA_64x96x16_F32BF16BF16_SSILNSO_5MajorE0ELSQ_0ELNSO_7ScaleInE1ELSR_1EEEEEENS4_6LayoutINS5_IJNSA_ILi2EEESB_SB_EEENS5_IJSB_NSA_ILi0EEESX_EEEEENS5_IJNS4_10UnderscoreES10_S10_EEEEENS4_13SM90_TMA_LOADENS4_14ComposedLayoutINS4_7SwizzleILi3ELi4ELi3EEENS4_18smem_ptr_flag_bitsILi16EEENSU_INS5_IJNSA_ILi8EEESH_EEENS5_IJSH_SB_EEEEEEEvNS4_8identityES13_S1D_vS1E_EENS_8epilogue10collective6detail29Sm90TmaWarpSpecializedAdapterINS1H_15DefaultEpilogueISJ_SK_SK_NS1G_6thread17LinearCombinationISJ_Li1EffLNS1L_9ScaleType4KindE0ELNS_15FloatRoundStyleE2ESJ_EENS1_15EpilogueDefaultEEEEEvvEEEEvNT_6ParamsE)
        .other          _ZN7cutlass13device_kernelINS_4gemm6kernel13GemmUniversalIN4cute5tupleIJiiiiEEENS1_10collective13CollectiveMmaINS1_34MainloopSm90TmaGmmaWarpSpecializedILi3ENS5_IJNS4_1CILi1EEESB_SB_EEENS1_35KernelTmaWarpSpecializedCooperativeEEENS5_IJNSA_ILi384EEENSA_ILi96EEENSA_ILi64EEEEEENS_10bfloat16_tENS5_IJlSB_lEEESJ_SK_NS4_8TiledMMAINS4_8MMA_AtomIJNS4_4SM904GMMA27MMA_64x96x16_F32BF16BF16_SSILNSO_5MajorE0ELSQ_0ELNSO_7ScaleInE1ELSR_1EEEEEENS4_6LayoutINS5_IJNSA_ILi2EEESB_SB_EEENS5_IJSB_NSA_ILi0EEESX_EEEEENS5_IJNS4_10UnderscoreES10_S10_EEEEENS4_13SM90_TMA_LOADENS4_14ComposedLayoutINS4_7SwizzleILi3ELi4ELi3EEENS4_18smem_ptr_flag_bitsILi16EEENSU_INS5_IJNSA_ILi8EEESH_EEENS5_IJSH_SB_EEEEEEEvNS4_8identityES13_S1D_vS1E_EENS_8epilogue10collective6detail29Sm90TmaWarpSpecializedAdapterINS1H_15DefaultEpilogueISJ_SK_SK_NS1G_6thread17LinearCombinationISJ_Li1EffLNS1L_9ScaleType4KindE0ELNS_15FloatRoundStyleE2ESJ_EENS1_15EpilogueDefaultEEEEEvvEEEEvNT_6ParamsE,@"STO_CUDA_ENTRY STV_DEFAULT"
_ZN7cutlass13device_kernelINS_4gemm6kernel13GemmUniversalIN4cute5tupleIJiiiiEEENS1_10collective13CollectiveMmaINS1_34MainloopSm90TmaGmmaWarpSpecializedILi3ENS5_IJNS4_1CILi1EEESB_SB_EEENS1_35KernelTmaWarpSpecializedCooperativeEEENS5_IJNSA_ILi384EEENSA_ILi96EEENSA_ILi64EEEEEENS_10bfloat16_tENS5_IJlSB_lEEESJ_SK_NS4_8TiledMMAINS4_8MMA_AtomIJNS4_4SM904GMMA27MMA_64x96x16_F32BF16BF16_SSILNSO_5MajorE0ELSQ_0ELNSO_7ScaleInE1ELSR_1EEEEEENS4_6LayoutINS5_IJNSA_ILi2EEESB_SB_EEENS5_IJSB_NSA_ILi0EEESX_EEEEENS5_IJNS4_10UnderscoreES10_S10_EEEEENS4_13SM90_TMA_LOADENS4_14ComposedLayoutINS4_7SwizzleILi3ELi4ELi3EEENS4_18smem_ptr_flag_bitsILi16EEENSU_INS5_IJNSA_ILi8EEESH_EEENS5_IJSH_SB_EEEEEEEvNS4_8identityES13_S1D_vS1E_EENS_8epilogue10collective6detail29Sm90TmaWarpSpecializedAdapterINS1H_15DefaultEpilogueISJ_SK_SK_NS1G_6thread17LinearCombinationISJ_Li1EffLNS1L_9ScaleType4KindE0ELNS_15FloatRoundStyleE2ESJ_EENS1_15EpilogueDefaultEEEEEvvEEEEvNT_6ParamsE:
[----:B------:R-:W0:Y:S01]  /*0000*/  LDC R1, c[0x0][0x28] ;  /* 0x00000a00ff017b82 */ /* 0x000e220000000800 */
[----:B------:R-:W1:Y:S01]  /*0010*/  S2R R23, SR_TID.X ;  /* 0x0000000000177919 */ /* 0x000e620000002100 */
[----:B------:R-:W-:Y:S01]  /*0020*/  ELECT P0, URZ, PT ;  /* 0x00000000003f782f */ /* 0x000fe20003800000 */
[----:B------:R-:W-:Y:S01]  /*0030*/  BSSY B0, `(.L_x_0) ;  /* 0x000000f000007945 */ /* 0x000fe20003800000 */
[--C-:B-1----:R-:W-:Y:S02]  /*0040*/  SHF.R.U32.HI R0, RZ, 0x5, R23.reuse ;  /* 0x00000005ff007819 */ /* 0x102fe40000011617 */
[----:B------:R-:W-:-:S03]  /*0050*/  SHF.R.U32.HI R3, RZ, 0x7, R23 ;  /* 0x00000007ff037819 */ /* 0x000fc60000011617 */
[----:B------:R-:W1:Y:S04]  /*0060*/  SHFL.IDX PT, R2, R0, RZ, 0x1f ;  /* 0x00001fff00027589 */ /* 0x000e6800000e0000 */
[----:B------:R2:W3:Y:S01]  /*0070*/  SHFL.IDX PT, R8, R3, RZ, 0x1f ;  /* 0x00001fff03087589 */ /* 0x0004e200000e0000 */
[----:B-1----:R-:W-:-:S13]  /*0080*/  ISETP.NE.OR P0, PT, R2, RZ, !P0 ;  /* 0x000000ff0200720c */ /* 0x002fda0004705670 */
[----:B0-23--:R-:W-:Y:S05]  /*0090*/  @P0 BRA `(.L_x_1) ;  /* 0x0000000000200947 */ /* 0x00dfea0003800000 */
[----:B------:R-:W-:Y:S02]  /*00a0*/  ULDC.64 UR4, c[0x0][0x198] ;  /* 0x0000660000047ab9 */ /* 0x000fe40000000a00 */
[----:B------:R-:W-:Y:S02]  /*00b0*/  UIADD3 UR6, UP0, UR4, 0xf0, URZ ;  /* 0x000000f004067890 */ /* 0x000fe4000ff1e03f */
[----:B------:R-:W-:Y:S02]  /*00c0*/  UIADD3 UR4, UP1, UR4, 0x1f0, URZ ;  /* 0x000001f004047890 */ /* 0x000fe4000ff3e03f */
[----:B------:R-:W-:Y:S02]  /*00d0*/  UIADD3.X UR7, URZ, UR5, URZ, UP0, !UPT ;  /* 0x000000053f077290 */ /* 0x000fe400087fe43f */
[----:B------:R-:W-:-:S07]  /*00e0*/  UIADD3.X UR5, URZ, UR5, URZ, UP1, !UPT ;  /* 0x000000053f057290 */ /* 0x000fce0008ffe43f */
[----:B------:R0:W-:Y:S02]  /*00f0*/  UTMACCTL.PF [UR6] ;  /* 0x00000000060079b9 */ /* 0x0001e40008040000 */
[----:B------:R0:W-:Y:S02]  /*0100*/  UTMACCTL.PF [UR4] ;  /* 0x00000000040079b9 */ /* 0x0001e40008040000 */
[----:B0-----:R-:W-:Y:S01]  /*0110*/  NOP ;  /* 0x0000000000007918 */ /* 0x001fe20000000000 */
.L_x_1:
[----:B------:R-:W-:Y:S05]  /*0120*/  BSYNC B0 ;  /* 0x0000000000007941 */ /* 0x000fea0003800000 */
.L_x_0:
[----:B------:R-:W0:Y:S02]  /*0130*/  SHFL.IDX PT, R3, R0, RZ, 0x1f ;  /* 0x00001fff00037589 */ /* 0x000e2400000e0000 */
[----:B0-----:R-:W-:-:S13]  /*0140*/  ISETP.NE.AND P0, PT, R3, RZ, PT ;  /* 0x000000ff0300720c */ /* 0x001fda0003f05270 */
[----:B------:R-:W-:Y:S05]  /*0150*/  @P0 BRA `(.L_x_2) ;  /* 0x0000000000500947 */ /* 0x000fea0003800000 */
[----:B------:R-:W0:Y:S01]  /*0160*/  S2UR UR8, SR_CgaCtaId ;  /* 0x00000000000879c3 */ /* 0x000e220000008800 */
[----:B------:R-:W-:Y:S01]  /*0170*/  UMOV UR4, 0x400 ;  /* 0x0000040000047882 */ /* 0x000fe20000000000 */
[----:B------:R-:W-:Y:S01]  /*0180*/  UMOV UR5, 0x1 ;  /* 0x0000000100057882 */ /* 0x000fe20000000000 */
[----:B------:R-:W-:Y:S01]  /*0190*/  UMOV UR6, 0x100 ;  /* 0x0000010000067882 */ /* 0x000fe20000000000 */
[----:B------:R-:W-:Y:S01]  /*01a0*/  ELECT P0, URZ, PT ;  /* 0x00000000003f782f */ /* 0x000fe20003800000 */
[----:B------:R-:W-:-:S04]  /*01b0*/  UIADD3 UR6, -UR6, 0x100000, URZ ;  /* 0x0010000006067890 */ /* 0x000fc8000fffe13f */
[----:B------:R-:W-:Y:S02]  /*01c0*/  USHF.L.U32 UR7, UR6, 0xb, URZ ;  /* 0x0000000b06077899 */ /* 0x000fe4000800063f */
[----:B------:R-:W-:Y:S02]  /*01d0*/  USHF.L.U32 UR6, UR6, 0x1, URZ ;  /* 0x0000000106067899 */ /* 0x000fe4000800063f */
[----:B0-----:R-:W-:Y:S02]  /*01e0*/  ULEA UR8, UR8, UR4, 0x18 ;  /* 0x0000000408087291 */ /* 0x001fe4000f8ec03f */
[----:B------:R-:W-:-:S04]  /*01f0*/  UIADD3 UR4, -UR5, 0x100000, URZ ;  /* 0x0010000005047890 */ /* 0x000fc8000fffe13f */
[----:B------:R-:W-:Y:S02]  /*0200*/  USHF.L.U32 UR5, UR4, 0xb, URZ ;  /* 0x0000000b04057899 */ /* 0x000fe4000800063f */
[----:B------:R-:W-:Y:S01]  /*0210*/  USHF.L.U32 UR4, UR4, 0x1, URZ ;  /* 0x0000000104047899 */ /* 0x000fe2000800063f */
[----:B------:R-:W0:Y:S11]  /*0220*/  FENCE.VIEW.ASYNC.S ;  /* 0x00000000000073c6 */ /* 0x000e360000000000 */
[----:B0-----:R0:W1:Y:S01]  /*0230*/  SYNCS.EXCH.64 URZ, [UR8], UR4 ;  /* 0x00000004083f75b2 */ /* 0x0010620008000100 */
[----:B------:R0:W2:Y:S01]  /*0240*/  SYNCS.EXCH.64 URZ, [UR8+0x18], UR6 ;  /* 0x00001806083f75b2 */ /* 0x0000a20008000100 */
[----:B------:R0:W3:Y:S01]  /*0250*/  SYNCS.EXCH.64 URZ, [UR8+0x8], UR4 ;  /* 0x00000804083f75b2 */ /* 0x0000e20008000100 */
[----:B------:R0:W4:Y:S01]  /*0260*/  SYNCS.EXCH.64 URZ, [UR8+0x20], UR6 ;  /* 0x00002006083f75b2 */ /* 0x0001220008000100 */
[----:B------:R0:W0:Y:S01]  /*0270*/  SYNCS.EXCH.64 URZ, [UR8+0x10], UR4 ;  /* 0x00001004083f75b2 */ /* 0x0000220008000100 */
[----:B------:R0:W0:Y:S01]  /*0280*/  SYNCS.EXCH.64 URZ, [UR8+0x28], UR6 ;  /* 0x00002806083f75b2 */ /* 0x0000220008000100 */
[----:B------:R-:W-:Y:S01]  /*0290*/  NOP ;  /* 0x0000000000007918 */ /* 0x000fe20000000000 */
.L_x_2:
[----:B------:R-:W5:Y:S01]  /*02a0*/  SHFL.IDX PT, R0, R0, RZ, 0x1f ;  /* 0x00001fff00007589 */ /* 0x000f6200000e0000 */
[----:B------:R-:W-:Y:S01]  /*02b0*/  ELECT P0, URZ, PT ;  /* 0x00000000003f782f */ /* 0x000fe20003800000 */
[----:B------:R-:W1:Y:S01]  /*02c0*/  LDC R4, c[0x0][0x65c] ;  /* 0x00019700ff047b82 */ /* 0x000e620000000800 */
[----:B------:R-:W-:Y:S01]  /*02d0*/  SHF.R.S32.HI R5, RZ, 0x1f, R2 ;  /* 0x0000001fff057819 */ /* 0x000fe20000011402 */
[----:B------:R-:W2:Y:S01]  /*02e0*/  S2R R3, SR_CTAID.Y ;  /* 0x0000000000037919 */ /* 0x000ea20000002600 */
[----:B0-----:R-:W-:Y:S01]  /*02f0*/  UMOV UR4, 0x20 ;  /* 0x0000002000047882 */ /* 0x001fe20000000000 */
[----:B------:R-:W-:Y:S01]  /*0300*/  ISETP.NE.AND P2, PT, R8, RZ, PT ;  /* 0x000000ff0800720c */ /* 0x000fe20003f45270 */
[----:B------:R-:W-:Y:S01]  /*0310*/  NOP ;  /* 0x0000000000007918 */ /* 0x000fe20000000000 */
[----:B------:R-:W-:Y:S01]  /*0320*/  LEA.HI R5, R5, R2, RZ, 0x2 ;  /* 0x0000000205057211 */ /* 0x000fe200078f10ff */
[----:B------:R-:W-:-:S03]  /*0330*/  NOP ;  /* 0x0000000000007918 */ /* 0x000fc60000000000 */
[----:B------:R-:W-:Y:S02]  /*0340*/  LOP3.LUT R5, R5, 0xfffffffc, RZ, 0xc0, !PT ;  /* 0xfffffffc05057812 */ /* 0x000fe400078ec0ff */
[----:B-----5:R-:W-:-:S03]  /*0350*/  ISETP.NE.OR P0, PT, R0, RZ, !P0 ;  /* 0x000000ff0000720c */ /* 0x020fc60004705670 */
[----:B------:R-:W-:Y:S01]  /*0360*/  IMAD.IADD R0, R2, 0x1, -R5 ;  /* 0x0000000102007824 */ /* 0x000fe200078e0a05 */
[----:B-1----:R-:W-:Y:S01]  /*0370*/  ISETP.NE.AND P3, PT, R4, 0x1, PT ;  /* 0x000000010400780c */ /* 0x002fe20003f65270 */
[----:B------:R-:W-:Y:S01]  /*0380*/  IMAD.MOV.U32 R5, RZ, RZ, RZ ;  /* 0x000000ffff057224 */ /* 0x000fe200078e00ff */
[----:B------:R-:W0:Y:S07]  /*0390*/  S2R R4, SR_CTAID.X ;  /* 0x0000000000047919 */ /* 0x000e2e0000002500 */
[----:B------:R-:W-:Y:S01]  /*03a0*/  VOTEU.ALL UP0, P0 ;  /* 0x00000000003f7886 */ /* 0x000fe20000000000 */
[----:B------:R-:W-:-:S03]  /*03b0*/  VOTEU.ALL UP1, P0 ;  /* 0x00000000003f7886 */ /* 0x000fc60000020000 */
[----:B------:R-:W0:Y:S01]  /*03c0*/  @P3 LDC R19, c[0x0][0x10] ;  /* 0x00000400ff133b82 */ /* 0x000e220000000800 */
[----:B--2---:R-:W-:Y:S01]  /*03d0*/  @P3 IMAD.MOV.U32 R6, RZ, RZ, R3 ;  /* 0x000000ffff063224 */ /* 0x004fe200078e0003 */
[----:B------:R-:W-:Y:S01]  /*03e0*/  @!UP0 UMOV UR6, 0x400 ;  /* 0x0000040000068882 */ /* 0x000fe20000000000 */
[----:B------:R-:W-:-:S04]  /*03f0*/  @!UP0 UIADD3 UR4, -UR4, 0x100000, URZ ;  /* 0x0010000004048890 */ /* 0x000fc8000fffe13f */
[----:B------:R-:W-:Y:S02]  /*0400*/  @!UP0 USHF.L.U32 UR5, UR4, 0xb, URZ ;  /* 0x0000000b04058899 */ /* 0x000fe4000800063f */
[----:B------:R-:W-:Y:S01]  /*0410*/  @!UP0 USHF.L.U32 UR4, UR4, 0x1, URZ ;  /* 0x0000000104048899 */ /* 0x000fe2000800063f */
[----:B------:R-:W-:Y:S02]  /*0420*/  @P3 IMAD.MOV.U32 R7, RZ, RZ, RZ ;  /* 0x000000ffff073224 */ /* 0x000fe400078e00ff */
[----:B------:R-:W-:Y:S01]  /*0430*/  @P3 IMAD.MOV.U32 R11, RZ, RZ, RZ ;  /* 0x000000ffff0b3224 */ /* 0x000fe200078e00ff */
[----:B------:R-:W1:Y:S08]  /*0440*/  @!UP0 S2UR UR7, SR_CgaCtaId ;  /* 0x00000000000789c3 */ /* 0x000e700000008800 */
[----:B------:R-:W2:Y:S01]  /*0450*/  @!P3 LDC R9, c[0x0][0xc] ;  /* 0x00000300ff09bb82 */ /* 0x000ea20000000800 */
[----:B0-----:R-:W-:-:S04]  /*0460*/  @P3 IMAD.WIDE.U32 R18, R4, R19, R6 ;  /* 0x0000001304123225 */ /* 0x001fc800078e0006 */
[----:B------:R-:W-:Y:S01]  /*0470*/  @P3 IMAD.IADD R16, R19, 0x1, R11 ;  /* 0x0000000113103824 */ /* 0x000fe200078e020b */
[----:B-1----:R-:W-:Y:S01]  /*0480*/  @!UP0 ULEA UR6, UR7, UR6, 0x18 ;  /* 0x0000000607068291 */ /* 0x002fe2000f8ec03f */
[----:B------:R-:W-:Y:S01]  /*0490*/  VOTEU.ALL UP0, P0 ;  /* 0x00000000003f7886 */ /* 0x000fe20000000000 */
[----:B------:R-:W-:-:S04]  /*04a0*/  ISETP.NE.AND P0, PT, R0, 0x3, PT ;  /* 0x000000030000780c */ /* 0x000fc80003f05270 */
[----:B------:R-:W-:Y:S01]  /*04b0*/  ISETP.EQ.OR P0, PT, R0, RZ, !P0 ;  /* 0x000000ff0000720c */ /* 0x000fe20004702670 */
[----:B--2---:R-:W-:-:S03]  /*04c0*/  @!P3 IMAD.WIDE.U32 R6, R9, R3, R4 ;  /* 0x000000030906b225 */ /* 0x004fc600078e0004 */
[C---:B------:R-:W-:Y:S01]  /*04d0*/  ISETP.EQ.AND P0, PT, R8.reuse, RZ, P0 ;  /* 0x000000ff0800720c */ /* 0x040fe20000702270 */
[----:B------:R-:W-:Y:S01]  /*04e0*/  VIADD R8, R8, 0xffffffff ;  /* 0xffffffff08087836 */ /* 0x000fe20000000000 */
[----:B------:R-:W0:Y:S02]  /*04f0*/  FENCE.VIEW.ASYNC.S ;  /* 0x00000000000073c6 */ /* 0x000e240000000000 */
[----:B0-----:R0:W3:Y:S01]  /*0500*/  @!UP0 SYNCS.EXCH.64 URZ, [UR6+0x40], UR4 ;  /* 0x00004004063f85b2 */ /* 0x0010e20008000100 */
[----:B------:R-:W-:Y:S01]  /*0510*/  @!P3 IMAD.MOV.U32 R18, RZ, RZ, R6 ;  /* 0x000000ffff12b224 */ /* 0x000fe200078e0006 */
[----:B------:R-:W-:Y:S01]  /*0520*/  SEL R2, RZ, 0x1, !P0 ;  /* 0x00000001ff027807 */ /* 0x000fe20004000000 */
[----:B------:R-:W-:Y:S01]  /*0530*/  @!P3 IMAD.MOV.U32 R16, RZ, RZ, R7 ;  /* 0x000000ffff10b224 */ /* 0x000fe200078e0007 */
[----:B------:R-:W-:-:S04]  /*0540*/  ISETP.GE.U32.AND P1, PT, R8, 0x2, PT ;  /* 0x000000020800780c */ /* 0x000fc80003f26070 */
[----:B------:R-:W-:Y:S01]  /*0550*/  SEL R2, R2, 0x2, P1 ;  /* 0x0000000202027807 */ /* 0x000fe20000800000 */
[----:B------:R0:W3:Y:S01]  /*0560*/  @!UP1 SYNCS.EXCH.64 URZ, [UR6+0x48], UR4 ;  /* 0x00004804063f95b2 */ /* 0x0000e20008000100 */
[----:B------:R-:W-:Y:S01]  /*0570*/  NOP ;  /* 0x0000000000007918 */ /* 0x000fe20000000000 */
[----:B---34-:R-:W-:Y:S06]  /*0580*/  BAR.SYNC.DEFER_BLOCKING 0x0 ;  /* 0x0000000000007b1d */ /* 0x018fec0000010000 */
[----:B------:R-:W-:Y:S05]  /*0590*/  @!P2 BRA `(.L_x_3) ;  /* 0x000000c800f4a947 */ /* 0x000fea0003800000 */
[----:B------:R-:W-:-:S13]  /*05a0*/  ISETP.GT.U32.AND P0, PT, R8, 0x1, PT ;  /* 0x000000010800780c */ /* 0x000fda0003f04070 */
[----:B0-----:R-:W-:Y:S05]  /*05b0*/  @P0 EXIT ;  /* 0x000000000000094d */ /* 0x001fea0003800000 */
[----:B------:R-:W-:Y:S01]  /*05c0*/  ULDC.64 UR4, c[0x0][0x650] ;  /* 0x0001940000047ab9 */ /* 0x000fe20000000a00 */
[----:B------:R-:W-:Y:S01]  /*05d0*/  PRMT R0, RZ, 0x7610, R0 ;  /* 0x00007610ff007816 */ /* 0x000fe20000000000 */
[----:B------:R-:W-:Y:S01]  /*05e0*/  IMAD.MOV.U32 R22, RZ, RZ, -0x1 ;  /* 0xffffffffff167424 */ /* 0x000fe200078e00ff */
[----:B------:R-:W-:Y:S01]  /*05f0*/  ISETP.GE.U32.AND P0, PT, R18, UR4, PT ;  /* 0x0000000412007c0c */ /* 0x000fe2000bf06070 */
[----:B------:R-:W-:Y:S02]  /*0600*/  IMAD.MOV.U32 R19, RZ, RZ, -0x1 ;  /* 0xffffffffff137424 */ /* 0x000fe400078e00ff */
[----:B------:R-:W-:Y:S01]  /*0610*/  IMAD.MOV.U32 R17, RZ, RZ, -0x1 ;  /* 0xffffffffff117424 */ /* 0x000fe200078e00ff */
[----:B------:R-:W-:-:S13]  /*0620*/  ISETP.GE.U32.AND.EX P0, PT, R16, UR5, PT, P0 ;  /* 0x0000000510007c0c */ /* 0x000fda000bf06100 */
[----:B------:R-:W-:Y:S05]  /*0630*/  @P0 BRA `(.L_x_4) ;  /* 0x00000004005c0947 */ /* 0x000fea0003800000 */
[----:B------:R-:W0:Y:S01]  /*0640*/  LDC.64 R14, c[0x0][0x628] ;  /* 0x00018a00ff0e7b82 */ /* 0x000e220000000a00 */
[----:B------:R-:W-:Y:S02]  /*0650*/  IMAD.MOV.U32 R6, RZ, RZ, R18 ;  /* 0x000000ffff067224 */ /* 0x000fe400078e0012 */
[----:B------:R-:W-:-:S05]  /*0660*/  IMAD.MOV.U32 R7, RZ, RZ, R16 ;  /* 0x000000ffff077224 */ /* 0x000fca00078e0010 */
[----:B------:R-:W1:Y:S08]  /*0670*/  LDC R0, c[0x0][0x630] ;  /* 0x00018c00ff007b82 */ /* 0x000e700000000800 */
[----:B------:R-:W2:Y:S01]  /*0680*/  LDC.64 R20, c[0x0][0x620] ;  /* 0x00018800ff147b82 */ /* 0x000ea20000000a00 */
[----:B0-----:R-:W-:-:S04]  /*0690*/  ISETP.NE.U32.AND P0, PT, R14, RZ, PT ;  /* 0x000000ff0e00720c */ /* 0x001fc80003f05070 */
[----:B------:R-:W-:-:S13]  /*06a0*/  ISETP.NE.AND.EX P0, PT, R15, RZ, PT, P0 ;  /* 0x000000ff0f00720c */ /* 0x000fda0003f05300 */
[----:B-12---:R-:W-:Y:S05]  /*06b0*/  @!P0 BRA `(.L_x_5) ;  /* 0x0000000000288947 */ /* 0x006fea0003800000 */
[----:B------:R-:W0:Y:S02]  /*06c0*/  LDC R11, c[0x0][0x634] ;  /* 0x00018d00ff0b7b82 */ /* 0x000e240000000800 */
[----:B0-----:R-:W-:-:S05]  /*06d0*/  IADD3 R11, P0, R18, R11, RZ ;  /* 0x0000000b120b7210 */ /* 0x001fca0007f1e0ff */
[----:B------:R-:W-:-:S04]  /*06e0*/  IMAD.X R13, RZ, RZ, R16, P0 ;  /* 0x000000ffff0d7224 */ /* 0x000fc800000e0610 */
[----:B------:R-:W-:-:S04]  /*06f0*/  IMAD.WIDE.U32 R6, R13, R14, RZ ;  /* 0x0000000e0d067225 */ /* 0x000fc800078e00ff */
[----:B------:R-:W-:-:S04]  /*0700*/  IMAD.WIDE.U32 R8, P0, R11, R15, R6 ;  /* 0x0000000f0b087225 */ /* 0x000fc80007800006 */
[----:B------:R-:W-:-:S04]  /*0710*/  IMAD.WIDE.U32 R6, R11, R14, RZ ;  /* 0x0000000e0b067225 */ /* 0x000fc800078e00ff */
[----:B------:R-:W-:Y:S01]  /*0720*/  IMAD.X R11, RZ, RZ, RZ, P0 ;  /* 0x000000ffff0b7224 */ /* 0x000fe200000e06ff */
[----:B------:R-:W-:Y:S01]  /*0730*/  IADD3 RZ, P0, R7, R8, RZ ;  /* 0x0000000807ff7210 */ /* 0x000fe20007f1e0ff */
[----:B------:R-:W-:-:S04]  /*0740*/  IMAD.MOV.U32 R10, RZ, RZ, R9 ;  /* 0x000000ffff0a7224 */ /* 0x000fc800078e0009 */
[----:B------:R-:W-:-:S08]  /*0750*/  IMAD.WIDE.U32.X R6, R13, R15, R10, P0 ;  /* 0x0000000f0d067225 */ /* 0x000fd000000e040a */
.L_x_5:
[-CC-:B------:R-:W-:Y:S01]  /*0760*/  SHF.R.U64 R25, R6, R0.reuse, R7.reuse ;  /* 0x0000000006197219 */ /* 0x180fe20000001207 */
[----:B------:R-:W0:Y:S01]  /*0770*/  LDC R10, c[0x0][0x618] ;  /* 0x00018600ff0a7b82 */ /* 0x000e220000000800 */
[----:B------:R-:W-:Y:S01]  /*0780*/  SHF.R.U32.HI R5, RZ, R0, R7 ;  /* 0x00000000ff057219 */ /* 0x000fe20000011607 */
[----:B------:R-:W-:Y:S01]  /*0790*/  ULDC UR4, c[0x0][0x150] ;  /* 0x0000540000047ab9 */ /* 0x000fe20000000800 */
[----:B------:R-:W-:Y:S01]  /*07a0*/  IADD3 R9, P0, RZ, -R25, RZ ;  /* 0x80000019ff097210 */ /* 0x000fe20007f1e0ff */
[----:B------:R-:W-:Y:S01]  /*07b0*/  IMAD.MOV.U32 R19, RZ, RZ, R16 ;  /* 0x000000ffff137224 */ /* 0x000fe200078e0010 */
[----:B------:R-:W-:-:S03]  /*07c0*/  I2FP.F32.U32 R0, R4 ;  /* 0x0000000400007245 */ /* 0x000fc60000201000 */
[----:B------:R-:W1:Y:S01]  /*07d0*/  LDC.64 R26, c[0x0][0x640] ;  /* 0x00019000ff1a7b82 */ /* 0x000e620000000a00 */
[----:B------:R-:W-:Y:S02]  /*07e0*/  IMAD.X R11, RZ, RZ, ~R5, P0 ;  /* 0x000000ffff0b7224 */ /* 0x000fe400000e0e05 */
[----:B------:R-:W-:Y:S01]  /*07f0*/  FMUL R0, R0, UR4 ;  /* 0x0000000400007c20 */ /* 0x000fe20008400000 */
[----:B------:R-:W-:Y:S01]  /*0800*/  IMAD.WIDE.U32 R6, R9, R20, R18 ;  /* 0x0000001409067225 */ /* 0x000fe200078e0012 */
[----:B------:R-:W-:-:S03]  /*0810*/  ULDC UR4, c[0x0][0x154] ;  /* 0x0000550000047ab9 */ /* 0x000fc60000000800 */
[----:B------:R-:W-:Y:S01]  /*0820*/  IMAD R8, R11, R20, RZ ;  /* 0x000000140b087224 */ /* 0x000fe200078e02ff */
[----:B------:R-:W2:Y:S01]  /*0830*/  LDC R5, c[0x0][0x144] ;  /* 0x00005100ff057b82 */ /* 0x000ea20000000800 */
[----:B------:R-:W3:Y:S02]  /*0840*/  F2I.U32.TRUNC.NTZ R0, R0 ;  /* 0x0000000000007305 */ /* 0x000ee4000020f000 */
[----:B------:R-:W-:-:S04]  /*0850*/  IMAD R9, R9, R21, R8 ;  /* 0x0000001509097224 */ /* 0x000fc800078e0208 */
[----:B------:R-:W-:Y:S01]  /*0860*/  IMAD.IADD R7, R7, 0x1, R9 ;  /* 0x0000000107077824 */ /* 0x000fe200078e0209 */
[----:B------:R-:W4:Y:S01]  /*0870*/  LDC R12, c[0x0][0x608] ;  /* 0x00018200ff0c7b82 */ /* 0x000f220000000800 */
[----:B------:R-:W-:-:S03]  /*0880*/  IMAD.MOV.U32 R9, RZ, RZ, -0x1 ;  /* 0xffffffffff097424 */ /* 0x000fc600078e00ff */
[-CC-:B0-----:R-:W-:Y:S02]  /*0890*/  SHF.R.U64 R20, R6, R10.reuse, R7.reuse ;  /* 0x0000000a06147219 */ /* 0x181fe40000001207 */
[----:B------:R-:W-:Y:S02]  /*08a0*/  I2FP.F32.U32 R6, R3 ;  /* 0x0000000300067245 */ /* 0x000fe40000201000 */
[----:B------:R-:W0:Y:S01]  /*08b0*/  LDC R22, c[0x0][0x658] ;  /* 0x00019600ff167b82 */ /* 0x000e220000000800 */
[----:B-1----:R-:W-:Y:S01]  /*08c0*/  ISETP.NE.U32.AND P0, PT, R26, RZ, PT ;  /* 0x000000ff1a00720c */ /* 0x002fe20003f05070 */
[----:B---3--:R-:W-:Y:S01]  /*08d0*/  IMAD.MOV R8, RZ, RZ, -R0 ;  /* 0x000000ffff087224 */ /* 0x008fe200078e0a00 */
[----:B------:R-:W-:Y:S01]  /*08e0*/  SHF.R.U32.HI R7, RZ, R10, R7 ;  /* 0x0000000aff077219 */ /* 0x000fe20000011607 */
[----:B------:R-:W-:Y:S01]  /*08f0*/  FMUL R6, R6, UR4 ;  /* 0x0000000406067c20 */ /* 0x000fe20008400000 */
[----:B------:R-:W-:-:S03]  /*0900*/  ISETP.NE.AND.EX P0, PT, R27, RZ, PT, P0 ;  /* 0x000000ff1b00720c */ /* 0x000fc60003f05300 */
[----:B------:R-:W1:Y:S01]  /*0910*/  LDC R14, c[0x0][0x148] ;  /* 0x00005200ff0e7b82 */ /* 0x000e620000000800 */
[----:B--2---:R-:W-:-:S07]  /*0920*/  IMAD R0, R5, R8, R4 ;  /* 0x0000000805007224 */ /* 0x004fce00078e0204 */
[----:B------:R-:W2:Y:S01]  /*0930*/  LDC R24, c[0x0][0x600] ;  /* 0x00018000ff187b82 */ /* 0x000ea20000000800 */
[-CC-:B----4-:R-:W-:Y:S02]  /*0940*/  SHF.R.U64 R28, R20, R12.reuse, R7.reuse ;  /* 0x0000000c141c7219 */ /* 0x190fe40000001207 */
[----:B------:R-:W-:Y:S01]  /*0950*/  SHF.R.U32.HI R5, RZ, R12, R7 ;  /* 0x0000000cff057219 */ /* 0x000fe20000011607 */
[----:B------:R-:W-:Y:S01]  /*0960*/  IMAD.MOV.U32 R7, RZ, RZ, 0x1 ;  /* 0x00000001ff077424 */ /* 0x000fe200078e00ff */
[----:B------:R3:W4:Y:S03]  /*0970*/  F2I.U32.TRUNC.NTZ R12, R6 ;  /* 0x00000006000c7305 */ /* 0x000726000020f000 */
[----:B------:R-:W1:Y:S01]  /*0980*/  LDC R15, c[0x0][0x648] ;  /* 0x00019200ff0f7b82 */ /* 0x000e620000000800 */
[-C--:B0-----:R-:W-:Y:S02]  /*0990*/  SHF.L.U32 R4, R9, R22.reuse, RZ ;  /* 0x0000001609047219 */ /* 0x081fe400000006ff */
[----:B------:R-:W-:-:S02]  /*09a0*/  SHF.R.U64 R30, R28, R22, R5 ;  /* 0x000000161c1e7219 */ /* 0x000fc40000001205 */
[----:B------:R-:W-:Y:S02]  /*09b0*/  LOP3.LUT R11, RZ, R4, RZ, 0x33, !PT ;  /* 0x00000004ff0b7212 */ /* 0x000fe400078e33ff */
[-C--:B------:R-:W-:Y:S01]  /*09c0*/  SHF.R.U32.HI R5, RZ, R22.reuse, R5 ;  /* 0x00000016ff057219 */ /* 0x080fe20000011605 */
[----:B------:R-:W0:Y:S01]  /*09d0*/  LDC R17, c[0x0][0x638] ;  /* 0x00018e00ff117b82 */ /* 0x000e220000000800 */
[----:B------:R-:W-:Y:S01]  /*09e0*/  SHF.L.U32 R10, R7, R22, RZ ;  /* 0x00000016070a7219 */ /* 0x000fe200000006ff */
[----:B------:R-:W-:-:S06]  /*09f0*/  IMAD.MOV.U32 R4, RZ, RZ, R30 ;  /* 0x000000ffff047224 */ /* 0x000fcc00078e001e */
[----:B------:R-:W0:Y:S01]  /*0a00*/  LDC R19, c[0x0][0x610] ;  /* 0x00018400ff137b82 */ /* 0x000e220000000800 */
[----:B---34-:R-:W-:Y:S05]  /*0a10*/  @!P0 BRA `(.L_x_6) ;  /* 0x0000000000288947 */ /* 0x018fea0003800000 */
[----:B------:R-:W3:Y:S02]  /*0a20*/  LDC R9, c[0x0][0x64c] ;  /* 0x00019300ff097b82 */ /* 0x000ee40000000800 */
[----:B---3--:R-:W-:-:S05]  /*0a30*/  IADD3 R9, P0, R30, R9, RZ ;  /* 0x000000091e097210 */ /* 0x008fca0007f1e0ff */
        /* <DEDUP_REMOVED lines=8> */
.L_x_6:
[----:B-1----:R-:W-:Y:S01]  /*0ac0*/  SHF.R.U64 R4, R4, R15, R5 ;  /* 0x0000000f04047219 */ /* 0x002fe20000001205 */
[----:B--2---:R-:W-:Y:S01]  /*0ad0*/  VIADD R5, R24, 0xffffffff ;  /* 0xffffffff18057836 */ /* 0x004fe20000000000 */
[----:B------:R-:W-:Y:S01]  /*0ae0*/  LOP3.LUT R11, R28, R11, RZ, 0xc0, !PT ;  /* 0x0000000b1c0b7212 */ /* 0x000fe200078ec0ff */
[----:B------:R-:W-:Y:S02]  /*0af0*/  IMAD.MOV R12, RZ, RZ, -R12 ;  /* 0x000000ffff0c7224 */ /* 0x000fe400078e0a0c */
[----:B------:R-:W-:Y:S01]  /*0b00*/  IMAD.MOV R6, RZ, RZ, -R4 ;  /* 0x000000ffff067224 */ /* 0x000fe200078e0a04 */
[----:B------:R-:W-:Y:S01]  /*0b10*/  LOP3.LUT R5, R20, R5, RZ, 0xc0, !PT ;  /* 0x0000000514057212 */ /* 0x000fe200078ec0ff */
[----:B------:R-:W-:Y:S02]  /*0b20*/  @P3 IMAD R0, R14, R12, R3 ;  /* 0x0000000c0e003224 */ /* 0x000fe400078e0203 */
[----:B------:R-:W-:Y:S02]  /*0b30*/  IMAD R11, R10, R4, R11 ;  /* 0x000000040a0b7224 */ /* 0x000fe400078e020b */
[----:B0-----:R-:W-:-:S02]  /*0b40*/  IMAD R3, R6, R17, R30 ;  /* 0x0000001106037224 */ /* 0x001fc400078e021e */
[----:B------:R-:W-:Y:S02]  /*0b50*/  IMAD R22, R11, R19, R0 ;  /* 0x000000130b167224 */ /* 0x000fe400078e0200 */
[----:B------:R-:W-:Y:S02]  /*0b60*/  IMAD R3, R3, R24, R5 ;  /* 0x0000001803037224 */ /* 0x000fe400078e0205 */
[----:B------:R-:W-:Y:S02]  /*0b70*/  IMAD.MOV.U32 R0, RZ, RZ, 0x1 ;  /* 0x00000001ff007424 */ /* 0x000fe400078e00ff */
[----:B------:R-:W-:Y:S01]  /*0b80*/  IMAD.MOV.U32 R17, RZ, RZ, R25 ;  /* 0x000000ffff117224 */ /* 0x000fe200078e0019 */
[----:B------:R-:W-:Y:S02]  /*0b90*/  SEL R19, R3, R22, !P3 ;  /* 0x0000001603137207 */ /* 0x000fe40005800000 */
[----:B------:R-:W-:-:S07]  /*0ba0*/  SEL R22, R22, R3, !P3 ;  /* 0x0000000316167207 */ /* 0x000fce0005800000 */
.L_x_4:
[----:B------:R-:W-:-:S08]  /*0bb0*/  NOP ;  /* 0x0000000000007918 */ /* 0x000fd00000000000 */
[----:B------:R-:W0:Y:S02]  /*0bc0*/  USETMAXREG.TRY_ALLOC.CTAPOOL UP0, 0xe8 ;  /* 0x000000e8000079c8 */ /* 0x000e240008000600 */
[----:B0-----:R-:W-:-:S13]  /*0bd0*/  PLOP3.LUT P0, PT, PT, PT, UP0, 0x80, 0x0 ;  /* 0x000000000000781c */ /* 0x001fda0003f0f008 */
[----:B------:R-:W-:Y:S05]  /*0be0*/  @!P0 BRA `(.L_x_4) ;  /* 0xfffffffc00f08947 */ /* 0x000fea000383ffff */
[----:B------:R-:W-:Y:S01]  /*0bf0*/  ULDC.64 UR4, c[0x0][0x598] ;  /* 0x0001660000047ab9 */ /* 0x000fe20000000a00 */
[----:B------:R-:W-:Y:S01]  /*0c00*/  ULDC.64 UR36, c[0x0][0x208] ;  /* 0x0000820000247ab9 */ /* 0x000fe20000000a00 */
[----:B------:R-:W-:-:S04]  /*0c10*/  ISETP.NE.U32.AND P0, PT, RZ, UR4, PT ;  /* 0x00000004ff007c0c */ /* 0x000fc8000bf05070 */
[----:B------:R-:W-:-:S13]  /*0c20*/  ISETP.NE.AND.EX P0, PT, RZ, UR5, PT, P0 ;  /* 0x00000005ff007c0c */ /* 0x000fda000bf05300 */
[----:B------:R-:W-:Y:S05]  /*0c30*/  @!P0 BRA `(.L_x_7) ;  /* 0x00000000001c8947 */ /* 0x000fea0003800000 */
[----:B------:R-:W0:Y:S02]  /*0c40*/  LDC.64 R4, c[0x0][0x598] ;  /* 0x00016600ff047b82 */ /* 0x000e240000000a00 */
[----:B0-----:R-:W2:Y:S02]  /*0c50*/  LDG.E.64 R4, desc[UR36][R4.64] ;  /* 0x0000002404047981 */ /* 0x001ea4000c1e1b00 */
[----:B--2---:R-:W-:-:S04]  /*0c60*/  ISETP.NE.U32.AND P0, PT, R4, RZ, PT ;  /* 0x000000ff0400720c */ /* 0x004fc80003f05070 */
[----:B------:R-:W-:-:S13]  /*0c70*/  ISETP.NE.AND.EX P0, PT, R5, RZ, PT, P0 ;  /* 0x000000ff0500720c */ /* 0x000fda0003f05300 */
[----:B------:R-:W-:Y:S05]  /*0c80*/  @!P0 BRA `(.L_x_7) ;  /* 0x0000000000088947 */ /* 0x000fea0003800000 */
[----:B------:R0:W5:Y:S01]  /*0c90*/  LD.E R169, desc[UR36][R4.64] ;  /* 0x0000002404a97980 */ /* 0x000162000c101900 */
[----:B------:R-:W-:Y:S05]  /*0ca0*/  BRA `(.L_x_8) ;  /* 0x0000000000247947 */ /* 0x000fea0003800000 */
.L_x_7:
[----:B------:R-:W-:Y:S02]  /*0cb0*/  ULDC.64 UR4, c[0x0][0x588] ;  /* 0x0001620000047ab9 */ /* 0x000fe40000000a00 */
[----:B------:R-:W-:-:S04]  /*0cc0*/  ISETP.NE.U32.AND P0, PT, RZ, UR4, PT ;  /* 0x00000004ff007c0c */ /* 0x000fc8000bf05070 */
[----:B------:R-:W-:-:S13]  /*0cd0*/  ISETP.NE.AND.EX P0, PT, RZ, UR5, PT, P0 ;  /* 0x00000005ff007c0c */ /* 0x000fda000bf05300 */
[----:B------:R-:W-:Y:S05]  /*0ce0*/  @!P0 BRA `(.L_x_9) ;  /* 0x00000000000c8947 */ /* 0x000fea0003800000 */
[----:B------:R-:W0:Y:S02]  /*0cf0*/  LDC.64 R4, c[0x0][0x588] ;  /* 0x00016200ff047b82 */ /* 0x000e240000000a00 */
[----:B0-----:R1:W5:Y:S01]  /*0d00*/  LDG.E R169, desc[UR36][R4.64] ;  /* 0x0000002404a97981 */ /* 0x001362000c1e1900 */
[----:B------:R-:W-:Y:S05]  /*0d10*/  BRA `(.L_x_8) ;  /* 0x0000000000087947 */ /* 0x000fea0003800000 */
.L_x_9:
[----:B------:R-:W-:Y:S02]  /*0d20*/  ULDC UR4, c[0x0][0x580] ;  /* 0x0001600000047ab9 */ /* 0x000fe40000000800 */
[----:B------:R-:W-:-:S07]  /*0d30*/  IMAD.U32 R169, RZ, RZ, UR4 ;  /* 0x00000004ffa97e24 */ /* 0x000fce000f8e00ff */
.L_x_8:
[----:B------:R-:W-:Y:S02]  /*0d40*/  ULDC.64 UR4, c[0x0][0x5a0] ;  /* 0x0001680000047ab9 */ /* 0x000fe40000000a00 */
[----:B------:R-:W-:-:S04]  /*0d50*/  ISETP.NE.U32.AND P0, PT, RZ, UR4, PT ;  /* 0x00000004ff007c0c */ /* 0x000fc8000bf05070 */
[----:B------:R-:W-:-:S13]  /*0d60*/  ISETP.NE.AND.EX P0, PT, RZ, UR5, PT, P0 ;  /* 0x00000005ff007c0c */ /* 0x000fda000bf05300 */
[----:B------:R-:W-:Y:S05]  /*0d70*/  @!P0 BRA `(.L_x_10) ;  /* 0x00000000001c8947 */ /* 0x000fea0003800000 */
[----:B01----:R-:W0:Y:S02]  /*0d80*/  LDC.64 R4, c[0x0][0x5a0] ;  /* 0x00016800ff047b82 */ /* 0x003e240000000a00 */
[----:B0-----:R-:W2:Y:S02]  /*0d90*/  LDG.E.64 R4, desc[UR36][R4.64] ;  /* 0x0000002404047981 */ /* 0x001ea4000c1e1b00 */
[----:B--2---:R-:W-:-:S04]  /*0da0*/  ISETP.NE.U32.AND P0, PT, R4, RZ, PT ;  /* 0x000000ff0400720c */ /* 0x004fc80003f05070 */
[----:B------:R-:W-:-:S13]  /*0db0*/  ISETP.NE.AND.EX P0, PT, R5, RZ, PT, P0 ;  /* 0x000000ff0500720c */ /* 0x000fda0003f05300 */
[----:B------:R-:W-:Y:S05]  /*0dc0*/  @!P0 BRA `(.L_x_10) ;  /* 0x0000000000088947 */ /* 0x000fea0003800000 */
[----:B------:R0:W5:Y:S01]  /*0dd0*/  LD.E R168, desc[UR36][R4.64] ;  /* 0x0000002404a87980 */ /* 0x000162000c101900 */
[----:B------:R-:W-:Y:S05]  /*0de0*/  BRA `(.L_x_11) ;  /* 0x0000000000247947 */ /* 0x000fea0003800000 */
.L_x_10:
[----:B------:R-:W-:Y:S02]  /*0df0*/  ULDC.64 UR4, c[0x0][0x590] ;  /* 0x0001640000047ab9 */ /* 0x000fe40000000a00 */
[----:B------:R-:W-:-:S04]  /*0e00*/  ISETP.NE.U32.AND P0, PT, RZ, UR4, PT ;  /* 0x00000004ff007c0c */ /* 0x000fc8000bf05070 */
[----:B------:R-:W-:-:S13]  /*0e10*/  ISETP.NE.AND.EX P0, PT, RZ, UR5, PT, P0 ;  /* 0x00000005ff007c0c */ /* 0x000fda000bf05300 */
[----:B------:R-:W-:Y:S05]  /*0e20*/  @!P0 BRA `(.L_x_12) ;  /* 0x00000000000c8947 */ /* 0x000fea0003800000 */
[----:B01----:R-:W0:Y:S02]  /*0e30*/  LDC.64 R4, c[0x0][0x590] ;  /* 0x00016400ff047b82 */ /* 0x003e240000000a00 */
[----:B0-----:R1:W5:Y:S01]  /*0e40*/  LDG.E R168, desc[UR36][R4.64] ;  /* 0x0000002404a87981 */ /* 0x001362000c1e1900 */
[----:B------:R-:W-:Y:S05]  /*0e50*/  BRA `(.L_x_11) ;  /* 0x0000000000087947 */ /* 0x000fea0003800000 */
.L_x_12:
[----:B------:R-:W-:Y:S02]  /*0e60*/  ULDC UR4, c[0x0][0x584] ;  /* 0x0001610000047ab9 */ /* 0x000fe40000000800 */
[----:B------:R-:W-:-:S07]  /*0e70*/  IMAD.U32 R168, RZ, RZ, UR4 ;  /* 0x00000004ffa87e24 */ /* 0x000fce000f8e00ff */
.L_x_11:
[----:B------:R-:W-:-:S13]  /*0e80*/  LOP3.LUT P0, RZ, R0, 0xff, RZ, 0xc0, !PT ;  /* 0x000000ff00ff7812 */ /* 0x000fda000780c0ff */
[----:B------:R-:W-:Y:S05]  /*0e90*/  @!P0 EXIT ;  /* 0x000000000000894d */ /* 0x000fea0003800000 */
[----:B------:R-:W-:Y:S01]  /*0ea0*/  ULDC UR4, c[0x0][0x28c] ;  /* 0x0000a30000047ab9 */ /* 0x000fe20000000800 */
[----:B------:R-:W-:Y:S01]  /*0eb0*/  LOP3.LUT R170, R2, 0x1, RZ, 0xfc, !PT ;  /* 0x0000000102aa7812 */ /* 0x000fe200078efcff */
[----:B------:R-:W-:Y:S01]  /*0ec0*/  UIADD3 UR4, UR4, 0x3f, URZ ;  /* 0x0000003f04047890 */ /* 0x000fe2000fffe03f */
[----:B------:R-:W-:Y:S01]  /*0ed0*/  UMOV UR38, URZ ;  /* 0x0000003f00267c82 */ /* 0x000fe20008000000 */
[----:B------:R-:W-:Y:S02]  /*0ee0*/  UMOV UR39, URZ ;  /* 0x0000003f00277c82 */ /* 0x000fe40008000000 */
[----:B------:R-:W-:-:S04]  /*0ef0*/  USHF.R.S32.HI UR5, URZ, 0x1f, UR4 ;  /* 0x0000001f3f057899 */ /* 0x000fc80008011404 */
[----:B------:R-:W-:-:S04]  /*0f00*/  ULEA.HI UR5, UR5, UR4, URZ, 0x6 ;  /* 0x0000000405057291 */ /* 0x000fc8000f8f303f */
[----:B------:R-:W-:-:S12]  /*0f10*/  USHF.R.S32.HI UR40, URZ, 0x6, UR5 ;  /* 0x000000063f287899 */ /* 0x000fd80008011405 */
.L_x_270:
[----:B------:R-:W-:Y:S01]  /*0f20*/  LOP3.LUT R0, R23, 0x80, RZ, 0xc0, !PT ;  /* 0x0000008017007812 */ /* 0x000fe200078ec0ff */
[----:B--2---:R-:W2:Y:S01]  /*0f30*/  S2UR UR7, SR_CgaCtaId ;  /* 0x00000000000779c3 */ /* 0x004ea20000008800 */
[----:B------:R-:W-:Y:S02]  /*0f40*/  UMOV UR6, 0x400 ;  /* 0x0000040000067882 */ /* 0x000fe40000000000 */
[----:B------:R-:W-:-:S06]  /*0f50*/  SHF.R.U32.HI R0, RZ, 0x7, R0 ;  /* 0x00000007ff007819 */ /* 0x000fcc0000011600 */
[----:B------:R-:W3:Y:S01]  /*0f60*/  SHFL.IDX PT, R0, R0, RZ, 0x1f ;  /* 0x00001fff00007589 */ /* 0x000ee200000e0000 */
[----:B--2---:R-:W-:Y:S01]  /*0f70*/  ULEA UR42, UR7, UR6, 0x18 ;  /* 0x00000006072a7291 */ /* 0x004fe2000f8ec03f */
[----:B---3--:R-:W-:-:S13]  /*0f80*/  R2UR UR4, R0 ;  /* 0x00000000000472ca */ /* 0x008fda00000e0000 */
[----:B------:R-:W-:-:S04]  /*0f90*/  ULEA.HI UR5, UR4, UR4, URZ, 0x1 ;  /* 0x0000000404057291 */ /* 0x000fc8000f8f083f */
[----:B------:R-:W-:-:S04]  /*0fa0*/  ULOP3.LUT UR5, UR5, 0x7fffe, URZ, 0xc0, !UPT ;  /* 0x0007fffe05057892 */ /* 0x000fc8000f8ec03f */
[----:B------:R-:W-:-:S03]  /*0fb0*/  UIADD3 UR5, UR4, -UR5, URZ ;  /* 0x8000000504057290 */ /* 0x000fc6000fffe03f */
[----:B------:R-:W-:Y:S01]  /*0fc0*/  ULDC UR4, c[0x0][0x28c] ;  /* 0x0000a30000047ab9 */ /* 0x000fe20000000800 */
[----:B------:R-:W-:Y:S01]  /*0fd0*/  ULEA UR5, UR5, UR42, 0xd ;  /* 0x0000002a05057291 */ /* 0x000fe2000f8e683f */
[----:B------:R-:W-:-:S03]  /*0fe0*/  ISETP.LT.AND P0, PT, RZ, UR4, PT ;  /* 0x00000004ff007c0c */ /* 0x000fc6000bf01270 */
[----:B------:R-:W-:-:S04]  /*0ff0*/  UIADD3 UR5, UR5, 0x100, URZ ;  /* 0x0000010005057890 */ /* 0x000fc8000fffe03f */
[----:B------:R-:W-:-:S04]  /*1000*/  USHF.R.U32.HI UR5, URZ, 0x4, UR5 ;  /* 0x000000043f057899 */ /* 0x000fc80008011605 */
[----:B------:R-:W-:Y:S02]  /*1010*/  ULOP3.LUT UR41, UR5, 0x3fff, URZ, 0xc0, !UPT ;  /* 0x00003fff05297892 */ /* 0x000fe4000f8ec03f */
[----:B-1--45:R-:W-:Y:S10]  /*1020*/  @P0 BRA `(.L_x_13) ;  /* 0x0000000000400947 */ /* 0x032ff40003800000 */
[----:B------:R-:W-:Y:S01]  /*1030*/  MOV R0, 0x0 ;  /* 0x0000000000007802 */ /* 0x000fe20000000f00 */
[----:B------:R-:W-:Y:S01]  /*1040*/  ULDC.64 UR4, c[0x4][0x68] ;  /* 0x01001a0000047ab9 */ /* 0x000fe20000000a00 */
[----:B------:R-:W-:Y:S01]  /*1050*/  ULDC.64 UR6, c[0x4][0x8] ;  /* 0x0100020000067ab9 */ /* 0x000fe20000000a00 */
[----:B01----:R-:W-:Y:S01]  /*1060*/  IMAD.U32 R4, RZ, RZ, UR4 ;  /* 0x00000004ff047e24 */ /* 0x003fe2000f8e00ff */
[----:B------:R0:W1:Y:S01]  /*1070*/  LDC.64 R14, c[0x4][R0] ;  /* 0x01000000000e7b82 */ /* 0x0000620000000a00 */
[----:B------:R-:W-:Y:S01]  /*1080*/  IMAD.U32 R5, RZ, RZ, UR5 ;  /* 0x00000005ff057e24 */ /* 0x000fe2000f8e00ff */
[----:B------:R-:W-:Y:S01]  /*1090*/  ULDC.64 UR4, c[0x4][0x70] ;  /* 0x01001c0000047ab9 */ /* 0x000fe20000000a00 */
[----:B------:R-:W-:Y:S02]  /*10a0*/  IMAD.U32 R10, RZ, RZ, UR6 ;  /* 0x00000006ff0a7e24 */ /* 0x000fe4000f8e00ff */
[----:B------:R-:W-:Y:S02]  /*10b0*/  IMAD.U32 R6, RZ, RZ, UR4 ;  /* 0x00000004ff067e24 */ /* 0x000fe4000f8e00ff */
[----:B------:R-:W-:-:S02]  /*10c0*/  IMAD.U32 R7, RZ, RZ, UR5 ;  /* 0x00000005ff077e24 */ /* 0x000fc4000f8e00ff */
[----:B------:R-:W-:Y:S02]  /*10d0*/  IMAD.U32 R11, RZ, RZ, UR7 ;  /* 0x00000007ff0b7e24 */ /* 0x000fe4000f8e00ff */
[----:B------:R-:W-:Y:S02]  /*10e0*/  IMAD.MOV.U32 R8, RZ, RZ, 0x1e1 ;  /* 0x000001e1ff087424 */ /* 0x000fe400078e00ff */
[----:B------:R-:W-:Y:S02]  /*10f0*/  IMAD.MOV.U32 R12, RZ, RZ, 0x1 ;  /* 0x00000001ff0c7424 */ /* 0x000fe400078e00ff */
[----:B0-----:R-:W-:-:S07]  /*1100*/  IMAD.MOV.U32 R13, RZ, RZ, RZ ;  /* 0x000000ffff0d7224 */ /* 0x001fce00078e00ff */
[----:B------:R-:W-:-:S07]  /*1110*/  LEPC R20, `(.L_x_13) ;  /* 0x000000001014794e */ /* 0x000fce0000000000 */
[----:B-1---5:R-:W-:Y:S05]  /*1120*/  CALL.ABS.NOINC R14 ;  /* 0x000000000e007343 */ /* 0x022fea0003c00000 */
.L_x_13:
[----:B------:R-:W-:-:S13]  /*1130*/  ISETP.NE.AND P0, PT, R170, 0x3, PT ;  /* 0x00000003aa00780c */ /* 0x000fda0003f05270 */
[----:B------:R-:W-:Y:S05]  /*1140*/  @!P0 BRA `(.L_x_14) ;  /* 0x0000000000048947 */ /* 0x000fea0003800000 */
[----:B------:R-:W-:Y:S01]  /*1150*/  BPT.TRAP 0x1 ;  /* 0x000000040000795c */ /* 0x000fe20000300000 */
.L_x_14:
[----:B------:R-:W-:Y:S02]  /*1160*/  IMAD.U32 R3, RZ, RZ, UR39 ;  /* 0x00000027ff037e24 */ /* 0x000fe4000f8e00ff */
[----:B------:R-:W-:-:S03]  /*1170*/  IMAD.U32 R0, RZ, RZ, UR38 ;  /* 0x00000026ff007e24 */ /* 0x000fc6000f8e00ff */
[----:B------:R-:W-:Y:S02]  /*1180*/  LEA R3, R3, UR42, 0x3 ;  /* 0x0000002a03037c11 */ /* 0x000fe4000f8e18ff */
[----:B------:R-:W-:-:S04]  /*1190*/  SHF.L.U32 R0, R0, 0x1f, RZ ;  /* 0x0000001f00007819 */ /* 0x000fc800000006ff */
[----:B------:R2:W3:Y:S01]  /*11a0*/  SYNCS.PHASECHK.TRANS64.TRYWAIT P1, [R3+URZ], R0 ;  /* 0x00000000030075a7 */ /* 0x0004e2000802017f */
[----:B------:R-:W-:Y:S05]  /*11b0*/  @!P0 BRA `(.L_x_15) ;  /* 0x0000000000048947 */ /* 0x000fea0003800000 */
[----:B------:R-:W-:Y:S01]  /*11c0*/  BPT.TRAP 0x1 ;  /* 0x000000040000795c */ /* 0x000fe20000300000 */
.L_x_15:
[----:B---3--:R-:W-:Y:S05]  /*11d0*/  @P1 BRA `(.L_x_16) ;  /* 0x0000000000081947 */ /* 0x008fea0003800000 */
[----:B------:R-:W3:Y:S02]  /*11e0*/  SYNCS.PHASECHK.TRANS64.TRYWAIT P1, [R3+URZ], R0 ;  /* 0x00000000030075a7 */ /* 0x000ee4000802017f */
[----:B---3--:R-:W-:Y:S05]  /*11f0*/  @!P1 BRA `(.L_x_17) ;  /* 0x000000d400589947 */ /* 0x008fea0003800000 */
.L_x_16:
[----:B------:R-:W-:-:S04]  /*1200*/  UISETP.LT.AND UP0, UPT, UR40, 0x1, UPT ;  /* 0x000000012800788c */ /* 0x000fc8000bf01270 */
[----:B------:R-:W-:-:S04]  /*1210*/  USEL UR4, UR40, 0x1, UP0 ;  /* 0x0000000128047887 */ /* 0x000fc80008000000 */
[----:B------:R-:W-:-:S06]  /*1220*/  UIADD3 UR4, UR40, -UR4, URZ ;  /* 0x8000000428047290 */ /* 0x000fcc000fffe03f */
[----:B--23--:R-:W-:Y:S01]  /*1230*/  IMAD.U32 R0, RZ, RZ, UR4 ;  /* 0x00000004ff007e24 */ /* 0x00cfe2000f8e00ff */
[----:B------:R-:W-:Y:S05]  /*1240*/  WARPSYNC.ALL ;  /* 0x0000000000007948 */ /* 0x000fea0003800000 */
[----:B------:R-:W-:Y:S01]  /*1250*/  ISETP.GE.AND P1, PT, R0, 0x1, PT ;  /* 0x000000010000780c */ /* 0x000fe20003f26270 */
[----:B------:R-:W-:Y:S01]  /*1260*/  UIADD3 UR4, UR42, 0x24100, URZ ;  /* 0x000241002a047890 */ /* 0x000fe2000fffe03f */
[----:B------:R-:W-:Y:S01]  /*1270*/  WARPGROUP.ARRIVE ;  /* 0x00000000000079c5 */ /* 0x000fe20000000000 */
[----:B------:R-:W-:Y:S01]  /*1280*/  UMOV UR9, 0x40000040 ;  /* 0x4000004000097882 */ /* 0x000fe20000000000 */
[----:B------:R-:W-:Y:S01]  /*1290*/  UMOV UR11, 0x40000040 ;  /* 0x40000040000b7882 */ /* 0x000fe20000000000 */
[----:B------:R-:W-:-:S04]  /*12a0*/  USHF.R.U32.HI UR4, URZ, 0x4, UR4 ;  /* 0x000000043f047899 */ /* 0x000fc80008011604 */
[----:B------:R-:W-:Y:S02]  /*12b0*/  ULOP3.LUT UR5, UR4, 0x3fff, URZ, 0xc0, !UPT ;  /* 0x00003fff04057892 */ /* 0x000fe4000f8ec03f */
[----:B------:R-:W-:Y:S02]  /*12c0*/  ULOP3.LUT UR4, UR41, 0x10000, URZ, 0xfc, !UPT ;  /* 0x0001000029047892 */ /* 0x000fe4000f8efc3f */
[----:B------:R-:W-:Y:S02]  /*12d0*/  ULOP3.LUT UR5, UR5, 0x10000, URZ, 0xfc, !UPT ;  /* 0x0001000005057892 */ /* 0x000fe4000f8efc3f */
[----:B------:R-:W-:Y:S02]  /*12e0*/  UIMAD UR6, UR39, 0xc00, UR4 ;  /* 0x00000c00270678a4 */ /* 0x000fe4000f8e0204 */
[----:B------:R-:W-:-:S05]  /*12f0*/  UIMAD UR7, UR39, 0x300, UR5 ;  /* 0x00000300270778a4 */ /* 0x000fca000f8e0205 */
[----:B------:R-:W-:Y:S02]  /*1300*/  UMOV UR8, UR6 ;  /* 0x0000000600087c82 */ /* 0x000fe40008000000 */
[----:B------:R-:W-:Y:S02]  /*1310*/  UMOV UR10, UR7 ;  /* 0x00000007000a7c82 */ /* 0x000fe40008000000 */
[----:B------:R-:W-:Y:S01]  /*1320*/  HGMMA.64x96x16.F32.BF16 R120, gdesc[UR8], RZ, !UPT, gsb0 ;  /* 0x01600000087879f0 */ /* 0x000fe2000c0018ff */
[----:B------:R-:W-:Y:S01]  /*1330*/  UIADD3 UR8, UR6, 0x400, URZ ;  /* 0x0000040006087890 */ /* 0x000fe2000fffe03f */
[----:B------:R-:W-:Y:S01]  /*1340*/  UMOV UR9, 0x40000040 ;  /* 0x4000004000097882 */ /* 0x000fe20000000000 */
[----:B------:R-:W-:Y:S02]  /*1350*/  WARPGROUP.DEPBAR.LE gsb0, 0x0 ;  /* 0x00008000000079c5 */ /* 0x000fe40000010000 */
[----:B------:R-:W-:-:S06]  /*1360*/  WARPGROUP.ARRIVE ;  /* 0x00000000000079c5 */ /* 0x000fcc0000000000 */
[----:B------:R-:W-:Y:S01]  /*1370*/  HGMMA.64x96x16.F32.BF16 R72, gdesc[UR8], RZ, !UPT, gsb0 ;  /* 0x01600000084879f0 */ /* 0x000fe2000c0018ff */
[----:B------:R-:W-:Y:S01]  /*1380*/  UIADD3 UR8, UR6, 0x800, URZ ;  /* 0x0000080006087890 */ /* 0x000fe2000fffe03f */
[----:B------:R-:W-:Y:S01]  /*1390*/  UMOV UR9, 0x40000040 ;  /* 0x4000004000097882 */ /* 0x000fe20000000000 */
[----:B------:R-:W-:Y:S02]  /*13a0*/  WARPGROUP.DEPBAR.LE gsb0, 0x0 ;  /* 0x00008000000079c5 */ /* 0x000fe40000010000 */
[----:B------:R-:W-:-:S06]  /*13b0*/  WARPGROUP.ARRIVE ;  /* 0x00000000000079c5 */ /* 0x000fcc0000000000 */
[----:B------:R-:W-:Y:S01]  /*13c0*/  HGMMA.64x96x16.F32.BF16 R24, gdesc[UR8], RZ, !UPT, gsb0 ;  /* 0x01600000081879f0 */ /* 0x000fe2000c0018ff */
[----:B------:R-:W-:Y:S02]  /*13d0*/  UIADD3 UR8, UR6, 0x2, URZ ;  /* 0x0000000206087890 */ /* 0x000fe4000fffe03f */
[----:B------:R-:W-:Y:S01]  /*13e0*/  UIADD3 UR10, UR7, 0x2, URZ ;  /* 0x00000002070a7890 */ /* 0x000fe2000fffe03f */
[----:B------:R-:W-:Y:S01]  /*13f0*/  UMOV UR9, 0x40000040 ;  /* 0x4000004000097882 */ /* 0x000fe20000000000 */
[----:B------:R-:W-:Y:S01]  /*1400*/  UMOV UR11, 0x40000040 ;  /* 0x40000040000b7882 */ /* 0x000fe20000000000 */
[----:B------:R-:W-:Y:S02]  /*1410*/  WARPGROUP.DEPBAR.LE gsb0, 0x0 ;  /* 0x00008000000079c5 */ /* 0x000fe40000010000 */
[----:B------:R-:W-:-:S06]  /*1420*/  WARPGROUP.ARRIVE ;  /* 0x00000000000079c5 */ /* 0x000fcc0000000000 */
[----:B------:R-:W-:Y:S01]  /*1430*/  HGMMA.64x96x16.F32.BF16 R120, gdesc[UR8], R120, gsb0 ;  /* 0x01600000087879f0 */ /* 0x000fe20008001878 */
[----:B------:R-:W-:Y:S01]  /*1440*/  UIADD3 UR8, UR6, 0x402, URZ ;  /* 0x0000040206087890 */ /* 0x000fe2000fffe03f */
        /* <DEDUP_REMOVED lines=42> */
[----:B------:R-:W-:Y:S03]  /*16f0*/  HGMMA.64x96x16.F32.BF16 R24, gdesc[UR8], R24, gsb0 ;  /* 0x01600000081879f0 */ /* 0x000fe60008001818 */
[----:B------:R-:W-:Y:S02]  /*1700*/  WARPGROUP.DEPBAR.LE gsb0, 0x0 ;  /* 0x00008000000079c5 */ /* 0x000fe40000010000 */
[----:B------:R-:W-:Y:S05]  /*1710*/  @!P1 BRA `(.L_x_18) ;  /* 0x0000000400b89947 */ /* 0x000fea0003800000 */
[----:B------:R-:W-:-:S04]  /*1720*/  UIADD3 UR6, UR39, 0x1, URZ ;  /* 0x0000000127067890 */ /* 0x000fc8000fffe03f */
[----:B------:R-:W-:-:S04]  /*1730*/  UISETP.NE.AND UP0, UPT, UR6, 0x3, UPT ;  /* 0x000000030600788c */ /* 0x000fc8000bf05270 */
[----:B------:R-:W-:Y:S02]  /*1740*/  USEL UR7, URZ, 0x1, UP0 ;  /* 0x000000013f077887 */ /* 0x000fe40008000000 */
[----:B------:R-:W-:Y:S02]  /*1750*/  USEL UR6, UR6, URZ, UP0 ;  /* 0x0000003f06067287 */ /* 0x000fe40008000000 */
[----:B------:R-:W-:-:S06]  /*1760*/  ULOP3.LUT UR7, UR38, UR7, URZ, 0x3c, !UPT ;  /* 0x0000000726077292 */ /* 0x000fcc000f8e3c3f */
[----:B01----:R-:W-:Y:S01]  /*1770*/  IMAD.U32 R5, RZ, RZ, UR7 ;  /* 0x00000007ff057e24 */ /* 0x003fe2000f8e00ff */
[----:B------:R-:W-:-:S06]  /*1780*/  UMOV UR7, UR39 ;  /* 0x0000002700077c82 */ /* 0x000fcc0008000000 */
.L_x_25:
[----:B01----:R-:W-:Y:S05]  /*1790*/  @!P0 BRA `(.L_x_19) ;  /* 0x0000000000048947 */ /* 0x003fea0003800000 */
[----:B------:R-:W-:Y:S01]  /*17a0*/  BPT.TRAP 0x1 ;  /* 0x000000040000795c */ /* 0x000fe20000300000 */
.L_x_19:
[----:B------:R-:W0:Y:S01]  /*17b0*/  S2UR UR9, SR_CgaCtaId ;  /* 0x00000000000979c3 */ /* 0x000e220000008800 */
[----:B------:R-:W-:Y:S01]  /*17c0*/  UMOV UR8, 0x400 ;  /* 0x0000040000087882 */ /* 0x000fe20000000000 */
[----:B------:R-:W-:Y:S01]  /*17d0*/  SHF.L.U32 R3, R5, 0x1f, RZ ;  /* 0x0000001f05037819 */ /* 0x000fe200000006ff */
[----:B0-----:R-:W-:-:S04]  /*17e0*/  ULEA UR8, UR9, UR8, 0x18 ;  /* 0x0000000809087291 */ /* 0x001fc8000f8ec03f */
[----:B------:R-:W-:-:S09]  /*17f0*/  ULEA UR9, UR6, UR8, 0x3 ;  /* 0x0000000806097291 */ /* 0x000fd2000f8e183f */
[----:B------:R0:W1:Y:S01]  /*1800*/  SYNCS.PHASECHK.TRANS64.TRYWAIT P1, [UR9], R3 ;  /* 0x00000003ff0075a7 */ /* 0x0000620008020149 */
[----:B------:R-:W-:Y:S05]  /*1810*/  @!P0 BRA `(.L_x_20) ;  /* 0x0000000000048947 */ /* 0x000fea0003800000 */
[----:B------:R-:W-:Y:S01]  /*1820*/  BPT.TRAP 0x1 ;  /* 0x000000040000795c */ /* 0x000fe20000300000 */
.L_x_20:
[----:B-1----:R-:W-:Y:S05]  /*1830*/  @P1 BRA `(.L_x_21) ;  /* 0x0000000000081947 */ /* 0x002fea0003800000 */
[----:B------:R-:W1:Y:S02]  /*1840*/  SYNCS.PHASECHK.TRANS64.TRYWAIT P1, [UR9], R3 ;  /* 0x00000003ff0075a7 */ /* 0x000e640008020149 */
[----:B-1----:R-:W-:Y:S05]  /*1850*/  @!P1 BRA `(.L_x_22) ;  /* 0x000000cc00d49947 */ /* 0x002fea0003800000 */
.L_x_21:
[----:B------:R-:W-:Y:S01]  /*1860*/  UIMAD UR10, UR6, 0xc00, UR4 ;  /* 0x00000c00060a78a4 */ /* 0x000fe2000f8e0204 */
[----:B------:R-:W-:Y:S01]  /*1870*/  WARPGROUP.ARRIVE ;  /* 0x00000000000079c5 */ /* 0x000fe20000000000 */
[----:B------:R-:W-:Y:S01]  /*1880*/  UIMAD UR16, UR6, 0x300, UR5 ;  /* 0x00000300061078a4 */ /* 0x000fe2000f8e0205 */
[----:B------:R-:W-:Y:S01]  /*1890*/  UMOV UR13, 0x40000040 ;  /* 0x40000040000d7882 */ /* 0x000fe20000000000 */
[----:B------:R-:W-:-:S03]  /*18a0*/  UMOV UR15, 0x40000040 ;  /* 0x40000040000f7882 */ /* 0x000fc60000000000 */
[----:B------:R-:W-:Y:S02]  /*18b0*/  UMOV UR12, UR10 ;  /* 0x0000000a000c7c82 */ /* 0x000fe40008000000 */
[----:B------:R-:W-:Y:S02]  /*18c0*/  UMOV UR14, UR16 ;  /* 0x00000010000e7c82 */ /* 0x000fe40008000000 */
        /* <DEDUP_REMOVED lines=64> */
[----:B------:R-:W-:Y:S01]  /*1cd0*/  BPT.TRAP 0x1 ;  /* 0x000000040000795c */ /* 0x000fe20000300000 */
.L_x_23:
[----:B------:R-:W-:Y:S01]  /*1ce0*/  ULEA UR8, UR7, UR8, 0x3 ;  /* 0x0000000807087291 */ /* 0x000fe2000f8e183f */
[----:B------:R-:W-:-:S03]  /*1cf0*/  ISETP.GT.U32.AND P1, PT, R2, 0x1, PT ;  /* 0x000000010200780c */ /* 0x000fc60003f24070 */
[----:B------:R-:W-:-:S04]  /*1d00*/  UIADD3 UR8, UR8, 0x18, URZ ;  /* 0x0000001808087890 */ /* 0x000fc8000fffe03f */
[----:B------:R-:W-:-:S09]  /*1d10*/  UPRMT UR8, URZ, 0x654, UR8 ;  /* 0x000006543f087896 */ /* 0x000fd20008000008 */
[----:B------:R-:W-:Y:S01]  /*1d20*/  SYNCS.ARRIVE.TRANS64.RED.A1T0 RZ, [UR8], RZ ;  /* 0x000000ffffff79a7 */ /* 0x000fe20008100408 */
[----:B------:R-:W-:Y:S05]  /*1d30*/  @P1 BRA `(.L_x_24) ;  /* 0x0000000000041947 */ /* 0x000fea0003800000 */
[----:B------:R-:W-:Y:S01]  /*1d40*/  BPT.TRAP 0x1 ;  /* 0x000000040000795c */ /* 0x000fe20000300000 */
.L_x_24:
[----:B------:R-:W-:Y:S01]  /*1d50*/  UIADD3 UR6, UR6, 0x1, URZ ;  /* 0x0000000106067890 */ /* 0x000fe2000fffe03f */
[C---:B------:R-:W-:Y:S01]  /*1d60*/  ISETP.GT.AND P1, PT, R0.reuse, 0x1, PT ;  /* 0x000000010000780c */ /* 0x040fe20003f24270 */
[----:B------:R-:W-:Y:S01]  /*1d70*/  UIADD3 UR7, UR7, 0x1, URZ ;  /* 0x0000000107077890 */ /* 0x000fe2000fffe03f */
[----:B------:R-:W-:Y:S01]  /*1d80*/  VIADD R0, R0, 0xffffffff ;  /* 0xffffffff00007836 */ /* 0x000fe20000000000 */
[----:B------:R-:W-:Y:S02]  /*1d90*/  UISETP.NE.AND UP0, UPT, UR6, 0x3, UPT ;  /* 0x000000030600788c */ /* 0x000fe4000bf05270 */
[----:B------:R-:W-:Y:S02]  /*1da0*/  UISETP.NE.AND UP1, UPT, UR7, 0x3, UPT ;  /* 0x000000030700788c */ /* 0x000fe4000bf25270 */
[----:B------:R-:W-:Y:S02]  /*1db0*/  USEL UR8, URZ, 0x1, UP0 ;  /* 0x000000013f087887 */ /* 0x000fe40008000000 */
[----:B------:R-:W-:-:S02]  /*1dc0*/  USEL UR6, UR6, URZ, UP0 ;  /* 0x0000003f06067287 */ /* 0x000fc40008000000 */
[----:B------:R-:W-:Y:S02]  /*1dd0*/  USEL UR7, UR7, URZ, UP1 ;  /* 0x0000003f07077287 */ /* 0x000fe40008800000 */
[----:B------:R-:W-:Y:S01]  /*1de0*/  LOP3.LUT R5, R5, UR8, RZ, 0x3c, !PT ;  /* 0x0000000805057c12 */ /* 0x000fe2000f8e3cff */
[----:B------:R-:W-:Y:S09]  /*1df0*/  @P1 BRA `(.L_x_25) ;  /* 0xfffffff800641947 */ /* 0x000ff2000383ffff */
.L_x_18:
[----:B------:R-:W2:Y:S02]  /*1e00*/  LDC R0, c[0x0][0x28c] ;  /* 0x0000a300ff007b82 */ /* 0x000ea40000000800 */
[----:B--2---:R-:W-:-:S13]  /*1e10*/  ISETP.GE.AND P1, PT, R0, 0x1, PT ;  /* 0x000000010000780c */ /* 0x004fda0003f26270 */
[----:B------:R-:W-:Y:S05]  /*1e20*/  @!P1 BRA `(.L_x_26) ;  /* 0x0000000000489947 */ /* 0x000fea0003800000 */
[----:B------:R-:W-:Y:S05]  /*1e30*/  @!P0 BRA `(.L_x_27) ;  /* 0x0000000000048947 */ /* 0x000fea0003800000 */
[----:B------:R-:W-:Y:S01]  /*1e40*/  BPT.TRAP 0x1 ;  /* 0x000000040000795c */ /* 0x000fe20000300000 */
.L_x_27:
[----:B------:R-:W2:Y:S01]  /*1e50*/  S2UR UR7, SR_CgaCtaId ;  /* 0x00000000000779c3 */ /* 0x000ea20000008800 */
[----:B------:R-:W-:Y:S01]  /*1e60*/  UISETP.LT.AND UP0, UPT, UR40, 0x1, UPT ;  /* 0x000000012800788c */ /* 0x000fe2000bf01270 */
[----:B------:R-:W-:-:S03]  /*1e70*/  ISETP.GT.U32.AND P0, PT, R2, 0x1, PT ;  /* 0x000000010200780c */ /* 0x000fc60003f04070 */
[----:B------:R-:W-:-:S04]  /*1e80*/  USEL UR6, UR40, 0x1, UP0 ;  /* 0x0000000128067887 */ /* 0x000fc80008000000 */
[----:B------:R-:W-:-:S04]  /*1e90*/  UIADD3 UR6, UR39, UR40, -UR6 ;  /* 0x0000002827067290 */ /* 0x000fc8000fffe806 */
[----:B------:R-:W-:-:S04]  /*1ea0*/  UIMAD.WIDE.U32 UR4, UR6, -0x55555555, URZ ;  /* 0xaaaaaaab060478a5 */ /* 0x000fc8000f8e003f */
[----:B------:R-:W-:-:S03]  /*1eb0*/  USHF.R.U32.HI UR4, URZ, 0x1, UR5 ;  /* 0x000000013f047899 */ /* 0x000fc60008011605 */
[----:B------:R-:W-:Y:S01]  /*1ec0*/  UMOV UR5, 0x400 ;  /* 0x0000040000057882 */ /* 0x000fe20000000000 */
[----:B------:R-:W-:Y:S02]  /*1ed0*/  UIMAD UR6, UR4, -0x3, UR6 ;  /* 0xfffffffd040678a4 */ /* 0x000fe4000f8e0206 */
[----:B--2---:R-:W-:-:S04]  /*1ee0*/  ULEA UR5, UR7, UR5, 0x18 ;  /* 0x0000000507057291 */ /* 0x004fc8000f8ec03f */
[----:B------:R-:W-:-:S04]  /*1ef0*/  ULEA UR6, UR6, UR5, 0x3 ;  /* 0x0000000506067291 */ /* 0x000fc8000f8e183f */
[----:B------:R-:W-:-:S04]  /*1f00*/  UIADD3 UR6, UR6, 0x18, URZ ;  /* 0x0000001806067890 */ /* 0x000fc8000fffe03f */
[----:B------:R-:W-:-:S09]  /*1f10*/  UPRMT UR6, URZ, 0x654, UR6 ;  /* 0x000006543f067896 */ /* 0x000fd20008000006 */
[----:B------:R-:W-:Y:S01]  /*1f20*/  SYNCS.ARRIVE.TRANS64.RED.A1T0 RZ, [UR6], RZ ;  /* 0x000000ffffff79a7 */ /* 0x000fe20008100406 */
[----:B------:R-:W-:Y:S05]  /*1f30*/  @P0 BRA `(.L_x_26) ;  /* 0x0000000000040947 */ /* 0x000fea0003800000 */
[----:B------:R-:W-:Y:S01]  /*1f40*/  BPT.TRAP 0x1 ;  /* 0x000000040000795c */ /* 0x000fe20000300000 */
.L_x_26:
[----:B------:R-:W2:Y:S01]  /*1f50*/  LDC R6, c[0x0][0x288] ;  /* 0x0000a200ff067b82 */ /* 0x000ea20000000800 */
[--C-:B------:R-:W-:Y:S01]  /*1f60*/  SHF.R.U32.HI R0, RZ, 0x7, R23.reuse ;  /* 0x00000007ff007819 */ /* 0x100fe20000011617 */
[----:B------:R-:W-:Y:S01]  /*1f70*/  IMAD R19, R19, 0x60, RZ ;  /* 0x0000006013137824 */ /* 0x000fe200078e02ff */
[----:B01----:R-:W-:Y:S01]  /*1f80*/  SHF.R.U32.HI R3, RZ, 0x2, R23 ;  /* 0x00000002ff037819 */ /* 0x003fe20000011617 */
[----:B------:R-:W-:Y:S01]  /*1f90*/  UIADD3 UR39, UR40, UR39, URZ ;  /* 0x0000002728277290 */ /* 0x000fe2000fffe03f */
[----:B------:R-:W-:Y:S01]  /*1fa0*/  LOP3.LUT R0, R0, 0x1, RZ, 0xc0, !PT ;  /* 0x0000000100007812 */ /* 0x000fe200078ec0ff */
[----:B------:R-:W-:Y:S01]  /*1fb0*/  IMAD R9, R22, 0x180, RZ ;  /* 0x0000018016097824 */ /* 0x000fe200078e02ff */
[----:B------:R-:W-:Y:S01]  /*1fc0*/  LOP3.LUT R4, R23, 0x60, RZ, 0xc0, !PT ;  /* 0x0000006017047812 */ /* 0x000fe200078ec0ff */
[----:B------:R-:W-:Y:S01]  /*1fd0*/  UISETP.GT.U32.AND UP0, UPT, UR39, 0x2, UPT ;  /* 0x000000022700788c */ /* 0x000fe2000bf04070 */
[----:B------:R-:W-:Y:S01]  /*1fe0*/  LOP3.LUT R3, R3, 0x7, RZ, 0xc0, !PT ;  /* 0x0000000703037812 */ /* 0x000fe200078ec0ff */
[----:B------:R-:W-:Y:S01]  /*1ff0*/  IMAD.SHL.U32 R10, R0, 0x40, RZ ;  /* 0x00000040000a7824 */ /* 0x000fe200078e00ff */
[----:B------:R-:W-:Y:S01]  /*2000*/  SHF.R.U32.HI R8, RZ, 0x1, R4 ;  /* 0x00000001ff087819 */ /* 0x000fe20000011604 */
[----:B------:R-:W-:Y:S01]  /*2010*/  ULDC UR7, c[0x0][0x284] ;  /* 0x0000a10000077ab9 */ /* 0x000fe20000000800 */
[C---:B------:R-:W-:Y:S01]  /*2020*/  LOP3.LUT R4, R23.reuse, 0x3, RZ, 0xc0, !PT ;  /* 0x0000000317047812 */ /* 0x040fe200078ec0ff */
[----:B------:R-:W-:Y:S01]  /*2030*/  UISETP.LT.U32.AND UP0, UPT, UR40, 0x3, UP0 ;  /* 0x000000032800788c */ /* 0x000fe20008701070 */
[--C-:B------:R-:W-:Y:S01]  /*2040*/  IADD3 R5, RZ, -R8, -R3.reuse ;  /* 0x80000008ff057210 */ /* 0x100fe20007ffe803 */
[----:B------:R-:W-:Y:S01]  /*2050*/  UISETP.GE.U32.AND UP1, UPT, UR40, 0x3, UPT ;  /* 0x000000032800788c */ /* 0x000fe2000bf26070 */
[----:B------:R-:W-:Y:S01]  /*2060*/  LOP3.LUT R3, R10, 0x40, R3, 0xe2, !PT ;  /* 0x000000400a037812 */ /* 0x000fe200078ee203 */
[----:B------:R-:W-:Y:S01]  /*2070*/  IMAD.SHL.U32 R10, R23, 0x2, RZ ;  /* 0x00000002170a7824 */ /* 0x000fe200078e00ff */
[----:B------:R-:W-:Y:S01]  /*2080*/  SHF.R.S32.HI R171, RZ, 0x1f, R17 ;  /* 0x0000001fffab7819 */ /* 0x000fe20000011411 */
[----:B------:R-:W-:Y:S01]  /*2090*/  ULDC.64 UR8, c[0x0][0x5d0] ;  /* 0x0001740000087ab9 */ /* 0x000fe20000000a00 */
[----:B------:R-:W-:Y:S01]  /*20a0*/  UIMAD.WIDE.U32 UR4, UR39, -0x55555555, URZ ;  /* 0xaaaaaaab270478a5 */ /* 0x000fe2000f8e003f */
[----:B------:R-:W-:Y:S01]  /*20b0*/  IMAD R0, R0, -0x40, R5 ;  /* 0xffffffc000007824 */ /* 0x000fe200078e0205 */
[C---:B------:R-:W-:Y:S01]  /*20c0*/  LOP3.LUT R10, R19.reuse, 0x6, R10, 0xf8, !PT ;  /* 0x00000006130a7812 */ /* 0x040fe200078ef80a */
[----:B------:R-:W-:Y:S01]  /*20d0*/  USEL UR6, URZ, 0x1, !UP0 ;  /* 0x000000013f067887 */ /* 0x000fe2000c000000 */
[----:B--2---:R-:W-:Y:S01]  /*20e0*/  ISETP.GE.AND P0, PT, R19, R6, PT ;  /* 0x000000061300720c */ /* 0x004fe20003f06270 */
[----:B------:R-:W-:Y:S01]  /*20f0*/  IMAD R12, R4, -0x2, R6 ;  /* 0xfffffffe040c7824 */ /* 0x000fe200078e0206 */
[----:B------:R-:W-:Y:S01]  /*2100*/  SHF.R.S32.HI R11, RZ, 0x1f, R10 ;  /* 0x0000001fff0b7819 */ /* 0x000fe2000001140a */
[----:B------:R-:W-:Y:S01]  /*2110*/  IMAD R4, R171, UR8, RZ ;  /* 0x00000008ab047c24 */ /* 0x000fe2000f8e02ff */
[----:B------:R-:W-:Y:S01]  /*2120*/  ISETP.GE.OR P0, PT, R9, UR7, P0 ;  /* 0x0000000709007c0c */ /* 0x000fe20008706670 */
[----:B------:R-:W-:Y:S01]  /*2130*/  IMAD.WIDE R6, R22, 0x180, RZ ;  /* 0x0000018016067825 */ /* 0x000fe200078e02ff */
[----:B------:R-:W-:-:S02]  /*2140*/  USHF.R.U32.HI UR4, URZ, 0x1, UR5 ;  /* 0x000000013f047899 */ /* 0x000fc40008011605 */
[----:B------:R-:W-:Y:S01]  /*2150*/  ULOP3.LUT UR38, UR38, UR6, URZ, 0x3c, !UPT ;  /* 0x0000000626267292 */ /* 0x000fe2000f8e3c3f */
[C---:B------:R-:W-:Y:S01]  /*2160*/  IMAD R13, R17.reuse, UR9, R4 ;  /* 0x00000009110d7c24 */ /* 0x040fe2000f8e0204 */
[----:B------:R-:W-:Y:S01]  /*2170*/  LOP3.LUT R183, R6, R3, R8, 0xfe, !PT ;  /* 0x0000000306b77212 */ /* 0x000fe200078efe08 */
[----:B------:R-:W-:Y:S01]  /*2180*/  IMAD.WIDE.U32 R4, R17, UR8, R10 ;  /* 0x0000000811047c25 */ /* 0x000fe2000f8e000a */
[----:B------:R-:W-:Y:S01]  /*2190*/  UIMAD UR39, UR4, -0x3, UR39 ;  /* 0xfffffffd042778a4 */ /* 0x000fe2000f8e0227 */
[----:B------:R-:W-:Y:S01]  /*21a0*/  IADD3 R3, -R9, UR7, R0 ;  /* 0x0000000709037c10 */ /* 0x000fe2000fffe100 */
[----:B------:R-:W-:Y:S01]  /*21b0*/  @UP1 ULOP3.LUT UR38, UR38, 0x1, UR4, 0x78, !UPT ;  /* 0x0000000126261892 */ /* 0x000fe2000f8e7804 */
[----:B------:R-:W-:Y:S02]  /*21c0*/  IMAD.IADD R5, R5, 0x1, R13 ;  /* 0x0000000105057824 */ /* 0x000fe400078e020d */
[----:B------:R-:W-:Y:S02]  /*21d0*/  IMAD.IADD R0, R12, 0x1, -R19 ;  /* 0x000000010c007824 */ /* 0x000fe400078e0a13 */
[----:B------:R-:W-:Y:S01]  /*21e0*/  IMAD.MOV.U32 R22, RZ, RZ, -0x1 ;  /* 0xffffffffff167424 */ /* 0x000fe200078e00ff */
[----:B------:R-:W-:Y:S06]  /*21f0*/  @P0 BRA `(.L_x_28) ;  /* 0x000000a800280947 */ /* 0x000fec0003800000 */
[----:B------:R-:W0:Y:S01]  /*2200*/  LDC.64 R14, c[0x0][0x5c8] ;  /* 0x00017200ff0e7b82 */ /* 0x000e220000000a00 */
[----:B-----5:R-:W-:Y:S01]  /*2210*/  FSETP.NEU.AND P0, PT, R168, RZ, PT ;  /* 0x000000ffa800720b */ /* 0x020fe20003f0d000 */
[----:B------:R-:W-:Y:S01]  /*2220*/  BSSY B0, `(.L_x_28) ;  /* 0x0000a87000007945 */ /* 0x000fe20003800000 */
[----:B------:R-:W-:-:S04]  /*2230*/  ISETP.GT.AND P1, PT, R3, RZ, PT ;  /* 0x000000ff0300720c */ /* 0x000fc80003f24270 */
[----:B------:R-:W-:Y:S01]  /*2240*/  ISETP.GT.AND P2, PT, R0, RZ, P1 ;  /* 0x000000ff0000720c */ /* 0x000fe20000f44270 */
[-C--:B0-----:R-:W-:Y:S02]  /*2250*/  IMAD R8, R7, R14.reuse, RZ ;  /* 0x0000000e07087224 */ /* 0x081fe400078e02ff */
[----:B------:R-:W-:-:S04]  /*2260*/  IMAD.WIDE.U32 R20, R183, R14, R4 ;  /* 0x0000000eb7147225 */ /* 0x000fc800078e0004 */
[----:B------:R-:W-:-:S04]  /*2270*/  IMAD R5, R183, R15, R8 ;  /* 0x0000000fb7057224 */ /* 0x000fc800078e0208 */
[----:B------:R-:W-:Y:S01]  /*2280*/  IMAD.IADD R185, R21, 0x1, R5 ;  /* 0x0000000115b97824 */ /* 0x000fe200078e0205 */
[----:B------:R-:W-:Y:S06]  /*2290*/  @!P0 BRA `(.L_x_29) ;  /* 0x0000007400008947 */ /* 0x000fec0003800000 */
[----:B------:R-:W0:Y:S01]  /*22a0*/  LDC.64 R174, c[0x0][0x5b8] ;  /* 0x00016e00ffae7b82 */ /* 0x000e220000000a00 */
[----:B------:R-:W-:-:S07]  /*22b0*/  ULDC.64 UR4, c[0x0][0x5c0] ;  /* 0x0001700000047ab9 */ /* 0x000fce0000000a00 */
[----:B------:R-:W1:Y:S08]  /*22c0*/  LDC.64 R12, c[0x0][0x5b0] ;  /* 0x00016c00ff0c7b82 */ /* 0x000e700000000a00 */
[----:B------:R-:W2:Y:S01]  /*22d0*/  LDC.64 R172, c[0x0][0x5a8] ;  /* 0x00016a00ffac7b82 */ /* 0x000ea20000000a00 */
[-C--:B0-----:R-:W-:Y:S02]  /*22e0*/  IMAD R4, R171, R174.reuse, RZ ;  /* 0x000000aeab047224 */ /* 0x081fe400078e02ff */
[----:B------:R-:W-:-:S04]  /*22f0*/  IMAD.WIDE.U32 R176, R17, R174, R10 ;  /* 0x000000ae11b07225 */ /* 0x000fc800078e000a */
[----:B------:R-:W-:Y:S02]  /*2300*/  IMAD R181, R17, R175, R4 ;  /* 0x000000af11b57224 */ /* 0x000fe400078e0204 */
[-C--:B-1----:R-:W-:Y:S02]  /*2310*/  IMAD R6, R7, R12.reuse, RZ ;  /* 0x0000000c07067224 */ /* 0x082fe400078e02ff */
[----:B------:R-:W-:Y:S02]  /*2320*/  IMAD.IADD R9, R177, 0x1, R181 ;  /* 0x00000001b1097824 */ /* 0x000fe400078e02b5 */
[----:B------:R-:W-:Y:S02]  /*2330*/  IMAD.MOV.U32 R8, RZ, RZ, R176 ;  /* 0x000000ffff087224 */ /* 0x000fe400078e00b0 */
[C---:B------:R-:W-:Y:S02]  /*2340*/  IMAD R175, R183.reuse, R13, R6 ;  /* 0x0000000db7af7224 */ /* 0x040fe400078e0206 */
[----:B------:R-:W-:-:S04]  /*2350*/  IMAD.WIDE.U32 R4, R183, R12, R8 ;  /* 0x0000000cb7047225 */ /* 0x000fc800078e0008 */
[----:B------:R-:W-:Y:S01]  /*2360*/  IMAD.IADD R5, R5, 0x1, R175 ;  /* 0x0000000105057824 */ /* 0x000fe200078e02af */
[----:B--2---:R-:W-:-:S04]  /*2370*/  LEA R6, P0, R4, R172, 0x1 ;  /* 0x000000ac04067211 */ /* 0x004fc800078008ff */
[----:B------:R-:W-:-:S05]  /*2380*/  LEA.HI.X R7, R4, R173, R5, 0x1, P0 ;  /* 0x000000ad04077211 */ /* 0x000fca00000f0c05 */
[----:B------:R-:W2:Y:S01]  /*2390*/  @P2 LDG.E.LTC128B.U16 R19, desc[UR36][R6.64] ;  /* 0x0000002406132981 */ /* 0x000ea2000c1e1520 */
[----:B------:R-:W-:Y:S01]  /*23a0*/  LEA R4, P0, R20, UR4, 0x1 ;  /* 0x0000000414047c11 */ /* 0x000fe2000f8008ff */
[----:B------:R-:W-:Y:S01]  /*23b0*/  IMAD.WIDE.U32 R178, R183, R12, R10 ;  /* 0x0000000cb7b27225 */ /* 0x000fe200078e000a */
[----:B------:R-:W-:Y:S01]  /*23c0*/  ISETP.GT.AND P3, PT, R0, 0x1, P1 ;  /* 0x000000010000780c */ /* 0x000fe20000f64270 */
[----:B------:R-:W-:Y:S02]  /*23d0*/  BSSY B1, `(.L_x_30) ;  /* 0x0000010000017945 */ /* 0x000fe40003800000 */
[----:B------:R-:W-:Y:S02]  /*23e0*/  IMAD.IADD R179, R175, 0x1, R179 ;  /* 0x00000001afb37824 */ /* 0x000fe400078e02b3 */
[----:B------:R-:W-:-:S04]  /*23f0*/  IMAD.WIDE.U32 R178, R17, R174, R178 ;  /* 0x000000ae11b27225 */ /* 0x000fc800078e00b2 */
[----:B------:R-:W-:Y:S01]  /*2400*/  IMAD.IADD R21, R181, 0x1, R179 ;  /* 0x00000001b5157824 */ /* 0x000fe200078e02b3 */
[----:B------:R-:W-:Y:S01]  /*2410*/  SHF.L.U64.HI R179, R12, 0x3, R13 ;  /* 0x000000030cb37819 */ /* 0x000fe2000001020d */
[----:B--2---:R-:W-:-:S04]  /*2420*/  IMAD.U32 R5, R19, 0x10000, RZ ;  /* 0x0001000013057824 */ /* 0x004fc800078e00ff */
[----:B------:R-:W-:-:S04]  /*2430*/  FMUL R5, R5, R168 ;  /* 0x000000a805057220 */ /* 0x000fc80000400000 */
[----:B------:R-:W-:-:S05]  /*2440*/  FFMA R5, R120, R169, R5 ;  /* 0x000000a978057223 */ /* 0x000fca0000000005 */
[----:B------:R-:W-:Y:S02]  /*2450*/  F2FP.BF16.F32.PACK_AB R120, RZ, R5 ;  /* 0x00000005ff78723e */ /* 0x000fe400000010ff */
[----:B------:R-:W-:Y:S02]  /*2460*/  LEA.HI.X R5, R20, UR5, R185, 0x1, P0 ;  /* 0x0000000514057c11 */ /* 0x000fe400080f0cb9 */
[----:B------:R-:W-:-:S03]  /*2470*/  LEA R20, P0, R178, R172, 0x1 ;  /* 0x000000acb2147211 */ /* 0x000fc600078008ff */
[----:B------:R0:W-:Y:S01]  /*2480*/  @P2 STG.E.U16 desc[UR36][R4.64], R120 ;  /* 0x0000007804002986 */ /* 0x0001e2000c101524 */
[----:B------:R-:W-:Y:S01]  /*2490*/  LEA.HI.X R21, R178, R173, R21, 0x1, P0 ;  /* 0x000000adb2157211 */ /* 0x000fe200000f0c15 */
[----:B------:R-:W-:Y:S01]  /*24a0*/  IMAD.SHL.U32 R178, R12, 0x8, RZ ;  /* 0x000000080cb27824 */ /* 0x000fe200078e00ff */
[----:B------:R-:W-:Y:S07]  /*24b0*/  @!P3 BRA `(.L_x_31) ;  /* 0x000000000004b947 */ /* 0x000fee0003800000 */
[----:B------:R1:W5:Y:S02]  /*24c0*/  LDG.E.LTC128B.U16 R19, desc[UR36][R20.64+0x2] ;  /* 0x0000022414137981 */ /* 0x000364000c1e1520 */
.L_x_31:
[----:B------:R-:W-:Y:S05]  /*24d0*/  BSYNC B1 ;  /* 0x0000000000017941 */ /* 0x000fea0003800000 */
.L_x_30:
[----:B------:R-:W-:Y:S01]  /*24e0*/  IMAD.WIDE.U32 R178, R183, R12, R178 ;  /* 0x0000000cb7b27225 */ /* 0x000fe200078e00b2 */
[----:B------:R-:W-:-:S03]  /*24f0*/  ISETP.GT.AND P0, PT, R3, 0x8, PT ;  /* 0x000000080300780c */ /* 0x000fc60003f04270 */
[----:B-----5:R-:W-:Y:S01]  /*2500*/  IMAD.U32 R171, R19, 0x10000, RZ ;  /* 0x0001000013ab7824 */ /* 0x020fe200078e00ff */
[----:B------:R-:W-:Y:S01]  /*2510*/  IADD3 R176, P4, R176, R178, RZ ;  /* 0x000000b2b0b07210 */ /* 0x000fe20007f9e0ff */
[----:B------:R-:W-:Y:S01]  /*2520*/  IMAD.IADD R175, R175, 0x1, R179 ;  /* 0x00000001afaf7824 */ /* 0x000fe200078e02b3 */
[----:B------:R-:W-:Y:S01]  /*2530*/  ISETP.GT.AND P2, PT, R0, RZ, P0 ;  /* 0x000000ff0000720c */ /* 0x000fe20000744270 */
[----:B------:R-:W-:Y:S01]  /*2540*/  FMUL R8, R171, R168 ;  /* 0x000000a8ab087220 */ /* 0x000fe20000400000 */
[----:B------:R-:W-:Y:S01]  /*2550*/  PRMT R171, R19, 0x7610, R171 ;  /* 0x0000761013ab7816 */ /* 0x000fe200000000ab */
[----:B------:R-:W-:Y:S02]  /*2560*/  IMAD.X R9, R175, 0x1, R9, P4 ;  /* 0x00000001af097824 */ /* 0x000fe400020e0609 */
[----:B------:R-:W-:Y:S01]  /*2570*/  FFMA R121, R121, R169, R8 ;  /* 0x000000a979797223 */ /* 0x000fe20000000008 */
[----:B------:R-:W-:-:S04]  /*2580*/  LEA R8, P4, R176, R172, 0x1 ;  /* 0x000000acb0087211 */ /* 0x000fc800078808ff */
[----:B------:R-:W-:Y:S02]  /*2590*/  F2FP.BF16.F32.PACK_AB R121, RZ, R121 ;  /* 0x00000079ff79723e */ /* 0x000fe400000010ff */
[----:B------:R-:W-:-:S03]  /*25a0*/  LEA.HI.X R9, R176, R173, R9, 0x1, P4 ;  /* 0x000000adb0097211 */ /* 0x000fc600020f0c09 */
[----:B------:R2:W-:Y:S04]  /*25b0*/  @P3 STG.E.U16 desc[UR36][R4.64+0x2], R121 ;  /* 0x0000027904003986 */ /* 0x0005e8000c101524 */
[----:B------:R-:W3:Y:S01]  /*25c0*/  @P2 LDG.E.LTC128B.U16 R171, desc[UR36][R8.64] ;  /* 0x0000002408ab2981 */ /* 0x000ee2000c1e1520 */
[----:B------:R-:W-:Y:S01]  /*25d0*/  IADD3 R10, P3, R10, R178, RZ ;  /* 0x000000b20a0a7210 */ /* 0x000fe20007f7e0ff */
[----:B------:R-:W-:Y:S04]  /*25e0*/  BSSY B1, `(.L_x_32) ;  /* 0x0000011000017945 */ /* 0x000fe80003800000 */
[----:B------:R-:W-:Y:S01]  /*25f0*/  IMAD.X R11, R11, 0x1, R175, P3 ;  /* 0x000000010b0b7824 */ /* 0x000fe200018e06af */
[----:B------:R-:W-:Y:S01]  /*2600*/  ISETP.GT.AND P3, PT, R0, 0x1, P0 ;  /* 0x000000010000780c */ /* 0x000fe20000764270 */
[----:B------:R-:W-:Y:S01]  /*2610*/  IMAD.WIDE.U32 R174, R17, R174, R10 ;  /* 0x000000ae11ae7225 */ /* 0x000fe200078e000a */
[----:B------:R-:W-:-:S02]  /*2620*/  SHF.L.U64.HI R11, R14, 0x4, R15 ;  /* 0x000000040e0b7819 */ /* 0x000fc4000001020f */
[----:B------:R-:W-:Y:S01]  /*2630*/  LEA R10, P4, R14, R4, 0x4 ;  /* 0x000000040e0a7211 */ /* 0x000fe200078820ff */
[----:B------:R-:W-:Y:S01]  /*2640*/  IMAD.IADD R17, R181, 0x1, R175 ;  /* 0x00000001b5117824 */ /* 0x000fe200078e02af */
[----:B0-----:R-:W-:-:S03]  /*2650*/  LEA R120, P5, R174, R172, 0x1 ;  /* 0x000000acae787211 */ /* 0x001fc600078a08ff */
[----:B------:R-:W-:Y:S01]  /*2660*/  IMAD.X R11, R11, 0x1, R5, P4 ;  /* 0x000000010b0b7824 */ /* 0x000fe200020e0605 */
[----:B--2---:R-:W-:Y:S01]  /*2670*/  LEA.HI.X R121, R174, R173, R17, 0x1, P5 ;  /* 0x000000adae797211 */ /* 0x004fe200028f0c11 */
[----:B---3--:R-:W-:-:S04]  /*2680*/  IMAD.U32 R19, R171, 0x10000, RZ ;  /* 0x00010000ab137824 */ /* 0x008fc800078e00ff */
[----:B------:R-:W-:-:S04]  /*2690*/  FMUL R19, R19, R168 ;  /* 0x000000a813137220 */ /* 0x000fc80000400000 */
[----:B------:R-:W-:-:S05]  /*26a0*/  FFMA R19, R122, R169, R19 ;  /* 0x000000a97a137223 */ /* 0x000fca0000000013 */
[----:B------:R-:W-:-:S05]  /*26b0*/  F2FP.BF16.F32.PACK_AB R19, RZ, R19 ;  /* 0x00000013ff13723e */ /* 0x000fca00000010ff */
[----:B------:R0:W-:Y:S01]  /*26c0*/  @P2 STG.E.U16 desc[UR36][R10.64], R19 ;  /* 0x000000130a002986 */ /* 0x0001e2000c101524 */
[----:B------:R-:W-:Y:S05]  /*26d0*/  @!P3 BRA `(.L_x_33) ;  /* 0x000000000004b947 */ /* 0x000fea0003800000 */
[----:B------:R2:W5:Y:S02]  /*26e0*/  LDG.E.LTC128B.U16 R171, desc[UR36][R120.64+0x2] ;  /* 0x0000022478ab7981 */ /* 0x000564000c1e1520 */
.L_x_33:
[----:B------:R-:W-:Y:S05]  /*26f0*/  BSYNC B1 ;  /* 0x0000000000017941 */ /* 0x000fea0003800000 */
.L_x_32:
[----:B-----5:R-:W-:Y:S01]  /*2700*/  IMAD.U32 R17, R171, 0x10000, RZ ;  /* 0x00010000ab117824 */ /* 0x020fe200078e00ff */
[----:B------:R-:W-:Y:S01]  /*2710*/  ISETP.GT.AND P2, PT, R0, 0x8, P1 ;  /* 0x000000080000780c */ /* 0x000fe20000f44270 */
[----:B------:R-:W-:Y:S02]  /*2720*/  BSSY B1, `(.L_x_34) ;  /* 0x0000007000017945 */ /* 0x000fe40003800000 */
[----:B------:R-:W-:-:S04]  /*2730*/  FMUL R122, R17, R168 ;  /* 0x000000a8117a7220 */ /* 0x000fc80000400000 */
[----:B------:R-:W-:-:S05]  /*2740*/  FFMA R122, R123, R169, R122 ;  /* 0x000000a97b7a7223 */ /* 0x000fca000000007a */
[----:B------:R-:W-:-:S05]  /*2750*/  F2FP.BF16.F32.PACK_AB R122, RZ, R122 ;  /* 0x0000007aff7a723e */ /* 0x000fca00000010ff */
[----:B------:R3:W-:Y:S01]  /*2760*/  @P3 STG.E.U16 desc[UR36][R10.64+0x2], R122 ;  /* 0x0000027a0a003986 */ /* 0x0007e2000c101524 */
[----:B------:R-:W-:Y:S05]  /*2770*/  @!P2 BRA `(.L_x_35) ;  /* 0x000000000004a947 */ /* 0x000fea0003800000 */
[----:B------:R4:W5:Y:S02]  /*2780*/  LDG.E.LTC128B.U16 R171, desc[UR36][R20.64+0x10] ;  /* 0x0000102414ab7981 */ /* 0x000964000c1e1520 */
.L_x_35:
[----:B------:R-:W-:Y:S05]  /*2790*/  BSYNC B1 ;  /* 0x0000000000017941 */ /* 0x000fea0003800000 */
.L_x_34:
        /* <DEDUP_REMOVED lines=9> */
.L_x_37:
[----:B------:R-:W-:Y:S05]  /*2830*/  BSYNC B1 ;  /* 0x0000000000017941 */ /* 0x000fea0003800000 */
.L_x_36:
[----:B0----5:R-:W-:Y:S01]  /*2840*/  IMAD.U32 R17, R171, 0x10000, RZ ;  /* 0x00010000ab117824 */ /* 0x021fe200078e00ff */
[----:B------:R-:W-:Y:S01]  /*2850*/  ISETP.GT.AND P2, PT, R0, 0x8, P0 ;  /* 0x000000080000780c */ /* 0x000fe20000744270 */
[----:B------:R-:W-:Y:S02]  /*2860*/  BSSY B1, `(.L_x_38) ;  /* 0x0000007000017945 */ /* 0x000fe40003800000 */
[----:B---3--:R-:W-:-:S04]  /*2870*/  FMUL R122, R17, R168 ;  /* 0x000000a8117a7220 */ /* 0x008fc80000400000 */
[----:B------:R-:W-:-:S05]  /*2880*/  FFMA R122, R125, R169, R122 ;  /* 0x000000a97d7a7223 */ /* 0x000fca000000007a */
[----:B------:R-:W-:-:S05]  /*2890*/  F2FP.BF16.F32.PACK_AB R122, RZ, R122 ;  /* 0x0000007aff7a723e */ /* 0x000fca00000010ff */
[----:B------:R0:W-:Y:S01]  /*28a0*/  @P3 STG.E.U16 desc[UR36][R4.64+0x12], R122 ;  /* 0x0000127a04003986 */ /* 0x0001e2000c101524 */
[----:B------:R-:W-:Y:S05]  /*28b0*/  @!P2 BRA `(.L_x_39) ;  /* 0x000000000004a947 */ /* 0x000fea0003800000 */
[----:B------:R3:W5:Y:S02]  /*28c0*/  LDG.E.LTC128B.U16 R171, desc[UR36][R120.64+0x10] ;  /* 0x0000102478ab7981 */ /* 0x000764000c1e1520 */
.L_x_39:
[----:B------:R-:W-:Y:S05]  /*28d0*/  BSYNC B1 ;  /* 0x0000000000017941 */ /* 0x000fea0003800000 */
.L_x_38:
        /* <DEDUP_REMOVED lines=9> */
.L_x_41:
[----:B------:R-:W-:Y:S05]  /*2970*/  BSYNC B1 ;  /* 0x0000000000017941 */ /* 0x000fea0003800000 */
.L_x_40:
[----:B0----5:R-:W-:Y:S01]  /*2980*/  IMAD.U32 R17, R171, 0x10000, RZ ;  /* 0x00010000ab117824 */ /* 0x021fe200078e00ff */
        /* <DEDUP_REMOVED lines=8> */
.L_x_43:
[----:B------:R-:W-:Y:S05]  /*2a10*/  BSYNC B1 ;  /* 0x0000000000017941 */ /* 0x000fea0003800000 */
.L_x_42:
        /* <DEDUP_REMOVED lines=9> */
.L_x_45:
[----:B------:R-:W-:Y:S05]  /*2ab0*/  BSYNC B1 ;  /* 0x0000000000017941 */ /* 0x000fea0003800000 */
.L_x_44:
        /* <DEDUP_REMOVED lines=9> */
.L_x_47:
[----:B------:R-:W-:Y:S05]  /*2b50*/  BSYNC B1 ;  /* 0x0000000000017941 */ /* 0x000fea0003800000 */
.L_x_46:
        /* <DEDUP_REMOVED lines=9> */
.L_x_49:
[----:B------:R-:W-:Y:S05]  /*2bf0*/  BSYNC B1 ;  /* 0x0000000000017941 */ /* 0x000fea0003800000 */
.L_x_48:
        /* <DEDUP_REMOVED lines=9> */
.L_x_51:
[----:B------:R-:W-:Y:S05]  /*2c90*/  BSYNC B1 ;  /* 0x0000000000017941 */ /* 0x000fea0003800000 */
.L_x_50:
        /* <DEDUP_REMOVED lines=9> */
.L_x_53:
[----:B------:R-:W-:Y:S05]  /*2d30*/  BSYNC B1 ;  /* 0x0000000000017941 */ /* 0x000fea0003800000 */
.L_x_52:
        /* <DEDUP_REMOVED lines=9> */
.L_x_55:
[----:B------:R-:W-:Y:S05]  /*2dd0*/  BSYNC B1 ;  /* 0x0000000000017941 */ /* 0x000fea0003800000 */
.L_x_54:
        /* <DEDUP_REMOVED lines=9> */
.L_x_57:
[----:B------:R-:W-:Y:S05]  /*2e70*/  BSYNC B1 ;  /* 0x0000000000017941 */ /* 0x000fea0003800000 */
.L_x_56:
        /* <DEDUP_REMOVED lines=9> */
.L_x_59:
[----:B------:R-:W-:Y:S05]  /*2f10*/  BSYNC B1 ;  /* 0x0000000000017941 */ /* 0x000fea0003800000 */
.L_x_58:
        /* <DEDUP_REMOVED lines=9> */
.L_x_61:
[----:B------:R-:W-:Y:S05]  /*2fb0*/  BSYNC B1 ;  /* 0x0000000000017941 */ /* 0x000fea0003800000 */
.L_x_60:
        /* <DEDUP_REMOVED lines=9> */
.L_x_63:
[----:B------:R-:W-:Y:S05]  /*3050*/  BSYNC B1 ;  /* 0x0000000000017941 */ /* 0x000fea0003800000 */
.L_x_62:
        /* <DEDUP_REMOVED lines=9> */
.L_x_65:
[----:B------:R-:W-:Y:S05]  /*30f0*/  BSYNC B1 ;  /* 0x0000000000017941 */ /* 0x000fea0003800000 */
.L_x_64:
        /* <DEDUP_REMOVED lines=9> */
.L_x_67:
[----:B------:R-:W-:Y:S05]  /*3190*/  BSYNC B1 ;  /* 0x0000000000017941 */ /* 0x000fea0003800000 */
.L_x_66:
        /* <DEDUP_REMOVED lines=9> */
.L_x_69:
[----:B------:R-:W-:Y:S05]  /*3230*/  BSYNC B1 ;  /* 0x0000000000017941 */ /* 0x000fea0003800000 */
.L_x_68:
        /* <DEDUP_REMOVED lines=9> */
.L_x_71:
[----:B------:R-:W-:Y:S05]  /*32d0*/  BSYNC B1 ;  /* 0x0000000000017941 */ /* 0x000fea0003800000 */
.L_x_70:
        /* <DEDUP_REMOVED lines=9> */
.L_x_73:
[----:B------:R-:W-:Y:S05]  /*3370*/  BSYNC B1 ;  /* 0x0000000000017941 */ /* 0x000fea0003800000 */
.L_x_72:
        /* <DEDUP_REMOVED lines=9> */
.L_x_75:
[----:B------:R-:W-:Y:S05]  /*3410*/  BSYNC B1 ;  /* 0x0000000000017941 */ /* 0x000fea0003800000 */
.L_x_74:
        /* <DEDUP_REMOVED lines=9> */
.L_x_77:
[----:B------:R-:W-:Y:S05]  /*34b0*/  BSYNC B1 ;  /* 0x0000000000017941 */ /* 0x000fea0003800000 */
.L_x_76:
        /* <DEDUP_REMOVED lines=9> */
.L_x_79:
[----:B------:R-:W-:Y:S05]  /*3550*/  BSYNC B1 ;  /* 0x0000000000017941 */ /* 0x000fea0003800000 */
.L_x_78:
        /* <DEDUP_REMOVED lines=9> */
.L_x_81:
[----:B------:R-:W-:Y:S05]  /*35f0*/  BSYNC B1 ;  /* 0x0000000000017941 */ /* 0x000fea0003800000 */
.L_x_80:
        /* <DEDUP_REMOVED lines=9> */
.L_x_83:
[----:B------:R-:W-:Y:S05]  /*3690*/  BSYNC B1 ;  /* 0x0000000000017941 */ /* 0x000fea0003800000 */
.L_x_82:
        /* <DEDUP_REMOVED lines=9> */
.L_x_85:
[----:B------:R-:W-:Y:S05]  /*3730*/  BSYNC B1 ;  /* 0x0000000000017941 */ /* 0x000fea0003800000 */
.L_x_84:
        /* <DEDUP_REMOVED lines=9> */
.L_x_87:
[----:B------:R-:W-:Y:S05]  /*37d0*/  BSYNC B1 ;  /* 0x0000000000017941 */ /* 0x000fea0003800000 */
.L_x_86:
        /* <DEDUP_REMOVED lines=9> */
.L_x_89:
[----:B------:R-:W-:Y:S05]  /*3870*/  BSYNC B1 ;  /* 0x0000000000017941 */ /* 0x000fea0003800000 */
.L_x_88:
        /* <DEDUP_REMOVED lines=9> */
.L_x_91:
[----:B------:R-:W-:Y:S05]  /*3910*/  BSYNC B1 ;  /* 0x0000000000017941 */ /* 0x000fea0003800000 */
.L_x_90:
        /* <DEDUP_REMOVED lines=9> */
.L_x_93:
[----:B------:R-:W-:Y:S05]  /*39b0*/  BSYNC B1 ;  /* 0x0000000000017941 */ /* 0x000fea0003800000 */
.L_x_92:
        /* <DEDUP_REMOVED lines=9> */
.L_x_95:
[----:B------:R-:W-:Y:S05]  /*3a50*/  BSYNC B1 ;  /* 0x0000000000017941 */ /* 0x000fea0003800000 */
.L_x_94:
        /* <DEDUP_REMOVED lines=9> */
.L_x_97:
[----:B------:R-:W-:Y:S05]  /*3af0*/  BSYNC B1 ;  /* 0x0000000000017941 */ /* 0x000fea0003800000 */
.L_x_96:
        /* <DEDUP_REMOVED lines=9> */
.L_x_99:
[----:B------:R-:W-:Y:S05]  /*3b90*/  BSYNC B1 ;  /* 0x0000000000017941 */ /* 0x000fea0003800000 */
.L_x_98:
        /* <DEDUP_REMOVED lines=9> */
.L_x_101:
[----:B------:R-:W-:Y:S05]  /*3c30*/  BSYNC B1 ;  /* 0x0000000000017941 */ /* 0x000fea0003800000 */
.L_x_100:
        /* <DEDUP_REMOVED lines=9> */
.L_x_103:
[----:B------:R-:W-:Y:S05]  /*3cd0*/  BSYNC B1 ;  /* 0x0000000000017941 */ /* 0x000fea0003800000 */
.L_x_102:
        /* <DEDUP_REMOVED lines=9> */
.L_x_105:
[----:B------:R-:W-:Y:S05]  /*3d70*/  BSYNC B1 ;  /* 0x0000000000017941 */ /* 0x000fea0003800000 */
.L_x_104:
        /* <DEDUP_REMOVED lines=9> */
.L_x_107:
[----:B------:R-:W-:Y:S05]  /*3e10*/  BSYNC B1 ;  /* 0x0000000000017941 */ /* 0x000fea0003800000 */
.L_x_106:
        /* <DEDUP_REMOVED lines=9> */
.L_x_109:
[----:B------:R-:W-:Y:S05]  /*3eb0*/  BSYNC B1 ;  /* 0x0000000000017941 */ /* 0x000fea0003800000 */
.L_x_108:
        /* <DEDUP_REMOVED lines=9> */
.L_x_111:
[----:B------:R-:W-:Y:S05]  /*3f50*/  BSYNC B1 ;  /* 0x0000000000017941 */ /* 0x000fea0003800000 */
.L_x_110:
        /* <DEDUP_REMOVED lines=9> */
.L_x_113:
[----:B------:R-:W-:Y:S05]  /*3ff0*/  BSYNC B1 ;  /* 0x0000000000017941 */ /* 0x000fea0003800000 */
.L_x_112:
        /* <DEDUP_REMOVED lines=9> */
.L_x_115:
[----:B------:R-:W-:Y:S05]  /*4090*/  BSYNC B1 ;  /* 0x0000000000017941 */ /* 0x000fea0003800000 */
.L_x_114:
        /* <DEDUP_REMOVED lines=9> */
.L_x_117:
[----:B------:R-:W-:Y:S05]  /*4130*/  BSYNC B1 ;  /* 0x0000000000017941 */ /* 0x000fea0003800000 */
.L_x_116:
[----:B0----5:R-:W-:Y:S01]  /*4140*/  IMAD.U32 R17, R171, 0x10000, RZ ;  /* 0x00010000ab117824 */ /* 0x021fe200078e00ff */
[----:B------:R-:W-:Y:S01]  /*4150*/  ISETP.GT.AND P2, PT, R0, 0x58, P0 ;  /* 0x000000580000780c */ /* 0x000fe20000744270 */
[----:B------:R-:W-:Y:S02]  /*4160*/  BSSY B1, `(.L_x_118) ;  /* 0x0000007000017945 */ /* 0x000fe40003800000 */
[----:B-1--4-:R-:W-:-:S04]  /*4170*/  FMUL R20, R17, R168 ;  /* 0x000000a811147220 */ /* 0x012fc80000400000 */
[----:B------:R-:W-:-:S05]  /*4180*/  FFMA R20, R165, R169, R20 ;  /* 0x000000a9a5147223 */ /* 0x000fca0000000014 */
[----:B------:R-:W-:-:S05]  /*4190*/  F2FP.BF16.F32.PACK_AB R20, RZ, R20 ;  /* 0x00000014ff14723e */ /* 0x000fca00000010ff */
[----:B------:R0:W-:Y:S01]  /*41a0*/  @P1 STG.E.U16 desc[UR36][R4.64+0xb2], R20 ;  /* 0x0000b21404001986 */ /* 0x0001e2000c101524 */
[----:B------:R-:W-:Y:S05]  /*41b0*/  @!P2 BRA `(.L_x_119) ;  /* 0x000000000004a947 */ /* 0x000fea0003800000 */
[----:B------:R1:W5:Y:S02]  /*41c0*/  LDG.E.LTC128B.U16 R171, desc[UR36][R120.64+0xb0] ;  /* 0x0000b02478ab7981 */ /* 0x000364000c1e1520 */
.L_x_119:
[----:B------:R-:W-:Y:S05]  /*41d0*/  BSYNC B1 ;  /* 0x0000000000017941 */ /* 0x000fea0003800000 */
.L_x_118:
        /* <DEDUP_REMOVED lines=9> */
.L_x_121:
[----:B------:R-:W-:Y:S05]  /*4270*/  BSYNC B1 ;  /* 0x0000000000017941 */ /* 0x000fea0003800000 */
.L_x_120:
[----:B----45:R-:W-:Y:S01]  /*4280*/  IMAD.U32 R17, R171, 0x10000, RZ ;  /* 0x00010000ab117824 */ /* 0x030fe200078e00ff */
[----:B------:R-:W-:Y:S02]  /*4290*/  ISETP.GT.AND P0, PT, R3, 0x80, PT ;  /* 0x000000800300780c */ /* 0x000fe40003f04270 */
[C---:B------:R-:W-:Y:S01]  /*42a0*/  SHF.L.U64.HI R19, R12.reuse, 0x8, R13 ;  /* 0x000000080c137819 */ /* 0x040fe2000001020d */
[----:B0-----:R-:W-:Y:S01]  /*42b0*/  FMUL R20, R17, R168 ;  /* 0x000000a811147220 */ /* 0x001fe20000400000 */
[----:B------:R-:W-:Y:S01]  /*42c0*/  IMAD.SHL.U32 R17, R12, 0x100, RZ ;  /* 0x000001000c117824 */ /* 0x000fe200078e00ff */
[----:B------:R-:W-:Y:S02]  /*42d0*/  ISETP.GT.AND P3, PT, R0, RZ, P0 ;  /* 0x000000ff0000720c */ /* 0x000fe40000764270 */
[----:B------:R-:W-:Y:S02]  /*42e0*/  FFMA R20, R167, R169, R20 ;  /* 0x000000a9a7147223 */ /* 0x000fe40000000014 */
[----:B------:R-:W-:-:S03]  /*42f0*/  IADD3 R12, P2, R17, R6, RZ ;  /* 0x00000006110c7210 */ /* 0x000fc60007f5e0ff */
[----:B------:R-:W-:Y:S02]  /*4300*/  F2FP.BF16.F32.PACK_AB R20, RZ, R20 ;  /* 0x00000014ff14723e */ /* 0x000fe400000010ff */
[----:B------:R-:W-:Y:S02]  /*4310*/  IMAD.X R13, R19, 0x1, R7, P2 ;  /* 0x00000001130d7824 */ /* 0x000fe400010e0607 */
[----:B-123--:R-:W-:-:S05]  /*4320*/  PRMT R120, R20, 0x7610, R120 ;  /* 0x0000761014787816 */ /* 0x00efca0000000078 */
[----:B------:R0:W-:Y:S04]  /*4330*/  @P1 STG.E.U16 desc[UR36][R10.64+0xb2], R120 ;  /* 0x0000b2780a001986 */ /* 0x0001e8000c101524 */
[----:B------:R-:W2:Y:S01]  /*4340*/  @P3 LDG.E.LTC128B.U16 R171, desc[UR36][R12.64] ;  /* 0x000000240cab3981 */ /* 0x000ea2000c1e1520 */
[----:B------:R-:W-:Y:S01]  /*4350*/  IMAD.SHL.U32 R121, R14, 0x100, RZ ;  /* 0x000001000e797824 */ /* 0x000fe200078e00ff */
[----:B------:R-:W-:Y:S02]  /*4360*/  LOP3.LUT R123, R17, 0x2, RZ, 0xfc, !PT ;  /* 0x00000002117b7812 */ /* 0x000fe400078efcff */
[----:B------:R-:W-:Y:S02]  /*4370*/  ISETP.GT.AND P2, PT, R0, 0x1, P0 ;  /* 0x000000010000780c */ /* 0x000fe40000744270 */
[----:B------:R-:W-:-:S02]  /*4380*/  SHF.L.U64.HI R125, R14, 0x8, R15 ;  /* 0x000000080e7d7819 */ /* 0x000fc4000001020f */
[----:B------:R-:W-:Y:S02]  /*4390*/  IADD3 R14, P1, R121, R4, RZ ;  /* 0x00000004790e7210 */ /* 0x000fe40007f3e0ff */
[----:B------:R-:W-:-:S03]  /*43a0*/  IADD3 R20, P4, R123, R6, RZ ;  /* 0x000000067b147210 */ /* 0x000fc60007f9e0ff */
[----:B------:R-:W-:Y:S02]  /*43b0*/  IMAD.X R15, R125, 0x1, R5, P1 ;  /* 0x000000017d0f7824 */ /* 0x000fe400008e0605 */
[----:B--2---:R-:W-:-:S04]  /*43c0*/  IMAD.U32 R21, R171, 0x10000, RZ ;  /* 0x00010000ab157824 */ /* 0x004fc800078e00ff */
[----:B------:R-:W-:-:S04]  /*43d0*/  FMUL R21, R21, R168 ;  /* 0x000000a815157220 */ /* 0x000fc80000400000 */
[----:B------:R-:W-:-:S05]  /*43e0*/  FFMA R21, R72, R169, R21 ;  /* 0x000000a948157223 */ /* 0x000fca0000000015 */
[----:B------:R-:W-:Y:S01]  /*43f0*/  F2FP.BF16.F32.PACK_AB R72, RZ, R21 ;  /* 0x00000015ff48723e */ /* 0x000fe200000010ff */
[----:B------:R-:W-:-:S03]  /*4400*/  IMAD.X R21, R19, 0x1, R7, P4 ;  /* 0x0000000113157824 */ /* 0x000fc600020e0607 */
[----:B0-----:R-:W-:-:S05]  /*4410*/  PRMT R120, R72, 0x7610, R120 ;  /* 0x0000761048787816 */ /* 0x001fca0000000078 */
[----:B------:R0:W-:Y:S04]  /*4420*/  @P3 STG.E.U16 desc[UR36][R14.64], R120 ;  /* 0x000000780e003986 */ /* 0x0001e8000c101524 */
[----:B------:R-:W2:Y:S01]  /*4430*/  @P2 LDG.E.LTC128B.U16 R171, desc[UR36][R20.64] ;  /* 0x0000002414ab2981 */ /* 0x000ea2000c1e1520 */
[----:B------:R-:W-:Y:S01]  /*4440*/  ISETP.GT.AND P1, PT, R3, 0x88, PT ;  /* 0x000000880300780c */ /* 0x000fe20003f24270 */
[----:B------:R-:W-:Y:S03]  /*4450*/  BSSY B1, `(.L_x_122) ;  /* 0x000000e000017945 */ /* 0x000fe60003800000 */
[----:B------:R-:W-:Y:S01]  /*4460*/  ISETP.GT.AND P3, PT, R0, RZ, P1 ;  /* 0x000000ff0000720c */ /* 0x000fe20000f64270 */
[----:B--2---:R-:W-:-:S04]  /*4470*/  IMAD.U32 R127, R171, 0x10000, RZ ;  /* 0x00010000ab7f7824 */ /* 0x004fc800078e00ff */
[----:B------:R-:W-:Y:S01]  /*4480*/  FMUL R72, R127, R168 ;  /* 0x000000a87f487220 */ /* 0x000fe20000400000 */
[----:B------:R-:W-:-:S03]  /*4490*/  LOP3.LUT R127, R121, 0x2, RZ, 0xfc, !PT ;  /* 0x00000002797f7812 */ /* 0x000fc600078efcff */
[----:B------:R-:W-:Y:S01]  /*44a0*/  FFMA R72, R73, R169, R72 ;  /* 0x000000a949487223 */ /* 0x000fe20000000048 */
[----:B------:R-:W-:-:S04]  /*44b0*/  IADD3 R128, P4, R127, R4, RZ ;  /* 0x000000047f807210 */ /* 0x000fc80007f9e0ff */
[----:B------:R-:W-:Y:S01]  /*44c0*/  F2FP.BF16.F32.PACK_AB R21, RZ, R72 ;  /* 0x00000048ff15723e */ /* 0x000fe200000010ff */
[----:B------:R-:W-:Y:S01]  /*44d0*/  IMAD.X R129, R125, 0x1, R5, P4 ;  /* 0x000000017d817824 */ /* 0x000fe200020e0605 */
[----:B------:R-:W-:-:S04]  /*44e0*/  IADD3 R72, P4, R17, R8, RZ ;  /* 0x0000000811487210 */ /* 0x000fc80007f9e0ff */
[----:B------:R0:W-:Y:S01]  /*44f0*/  @P2 STG.E.U16 desc[UR36][R128.64], R21 ;  /* 0x0000001580002986 */ /* 0x0001e2000c101524 */
[----:B------:R-:W-:Y:S01]  /*4500*/  IMAD.X R73, R19, 0x1, R9, P4 ;  /* 0x0000000113497824 */ /* 0x000fe200020e0609 */
[----:B------:R-:W-:Y:S07]  /*4510*/  @!P3 BRA `(.L_x_123) ;  /* 0x000000000004b947 */ /* 0x000fee0003800000 */
[----:B------:R1:W5:Y:S02]  /*4520*/  LDG.E.LTC128B.U16 R171, desc[UR36][R72.64] ;  /* 0x0000002448ab7981 */ /* 0x000364000c1e1520 */
.L_x_123:
[----:B------:R-:W-:Y:S05]  /*4530*/  BSYNC B1 ;  /* 0x0000000000017941 */ /* 0x000fea0003800000 */
.L_x_122:
[----:B0----5:R-:W-:Y:S01]  /*4540*/  IMAD.U32 R21, R171, 0x10000, RZ ;  /* 0x00010000ab157824 */ /* 0x021fe200078e00ff */
[----:B------:R-:W-:Y:S01]  /*4550*/  IADD3 R20, P4, R121, R10, RZ ;  /* 0x0000000a79147210 */ /* 0x000fe20007f9e0ff */
[----:B------:R-:W-:Y:S01]  /*4560*/  BSSY B1, `(.L_x_124) ;  /* 0x000000c000017945 */ /* 0x000fe20003800000 */
[----:B------:R-:W-:Y:S01]  /*4570*/  ISETP.GT.AND P2, PT, R0, 0x1, P1 ;  /* 0x000000010000780c */ /* 0x000fe20000f44270 */
[----:B------:R-:W-:Y:S01]  /*4580*/  FMUL R21, R21, R168 ;  /* 0x000000a815157220 */ /* 0x000fe20000400000 */
[----:B------:R-:W-:-:S03]  /*4590*/  PRMT R128, R171, 0x7610, R128 ;  /* 0x00007610ab807816 */ /* 0x000fc60000000080 */
[----:B------:R-:W-:-:S05]  /*45a0*/  FFMA R21, R74, R169, R21 ;  /* 0x000000a94a157223 */ /* 0x000fca0000000015 */
[----:B------:R-:W-:Y:S01]  /*45b0*/  F2FP.BF16.F32.PACK_AB R74, RZ, R21 ;  /* 0x00000015ff4a723e */ /* 0x000fe200000010ff */
[----:B------:R-:W-:-:S05]  /*45c0*/  IMAD.X R21, R125, 0x1, R11, P4 ;  /* 0x000000017d157824 */ /* 0x000fca00020e060b */
[----:B------:R0:W-:Y:S01]  /*45d0*/  @P3 STG.E.U16 desc[UR36][R20.64], R74 ;  /* 0x0000004a14003986 */ /* 0x0001e2000c101524 */
[----:B------:R-:W-:Y:S05]  /*45e0*/  @!P2 BRA `(.L_x_125) ;  /* 0x00000000000ca947 */ /* 0x000fea0003800000 */
[----:B------:R-:W-:-:S05]  /*45f0*/  IADD3 R128, P3, R123, R8, RZ ;  /* 0x000000087b807210 */ /* 0x000fca0007f7e0ff */
[----:B------:R-:W-:-:S05]  /*4600*/  IMAD.X R129, R19, 0x1, R9, P3 ;  /* 0x0000000113817824 */ /* 0x000fca00018e0609 */
[----:B------:R2:W5:Y:S03]  /*4610*/  LDG.E.LTC128B.U16 R128, desc[UR36][R128.64] ;  /* 0x0000002480807981 */ /* 0x000566000c1e1520 */
.L_x_125:
[----:B------:R-:W-:Y:S05]  /*4620*/  BSYNC B1 ;  /* 0x0000000000017941 */ /* 0x000fea0003800000 */
.L_x_124:
[----:B--2--5:R-:W-:Y:S01]  /*4630*/  IMAD.U32 R129, R128, 0x10000, RZ ;  /* 0x0001000080817824 */ /* 0x024fe200078e00ff */
[----:B------:R-:W-:Y:S02]  /*4640*/  ISETP.GT.AND P3, PT, R0, 0x8, P0 ;  /* 0x000000080000780c */ /* 0x000fe40000764270 */
[----:B------:R-:W-:Y:S01]  /*4650*/  IADD3 R132, P4, R127, R10, RZ ;  /* 0x0000000a7f847210 */ /* 0x000fe20007f9e0ff */
[----:B0-----:R-:W-:Y:S01]  /*4660*/  FMUL R74, R129, R168 ;  /* 0x000000a8814a7220 */ /* 0x001fe20000400000 */
[----:B------:R-:W-:-:S03]  /*4670*/  LOP3.LUT R129, R17, 0x10, RZ, 0xfc, !PT ;  /* 0x0000001011817812 */ /* 0x000fc600078efcff */
[----:B------:R-:W-:Y:S01]  /*4680*/  FFMA R74, R75, R169, R74 ;  /* 0x000000a94b4a7223 */ /* 0x000fe2000000004a */
[----:B------:R-:W-:Y:S01]  /*4690*/  IADD3 R134, P5, R129, R6, RZ ;  /* 0x0000000681867210 */ /* 0x000fe20007fbe0ff */
[----:B------:R-:W-:-:S03]  /*46a0*/  IMAD.X R133, R125, 0x1, R11, P4 ;  /* 0x000000017d857824 */ /* 0x000fc600020e060b */
[----:B------:R-:W-:Y:S01]  /*46b0*/  F2FP.BF16.F32.PACK_AB R74, RZ, R74 ;  /* 0x0000004aff4a723e */ /* 0x000fe200000010ff */
[----:B------:R-:W-:-:S04]  /*46c0*/  IMAD.X R135, R19, 0x1, R7, P5 ;  /* 0x0000000113877824 */ /* 0x000fc800028e0607 */
[----:B------:R0:W-:Y:S04]  /*46d0*/  @P2 STG.E.U16 desc[UR36][R132.64], R74 ;  /* 0x0000004a84002986 */ /* 0x0001e8000c101524 */
[----:B------:R-:W2:Y:S01]  /*46e0*/  @P3 LDG.E.LTC128B.U16 R128, desc[UR36][R134.64] ;  /* 0x0000002486803981 */ /* 0x000ea2000c1e1520 */
[----:B------:R-:W-:Y:S01]  /*46f0*/  ISETP.GT.AND P2, PT, R0, 0x9, P0 ;  /* 0x000000090000780c */ /* 0x000fe20000744270 */
[----:B--2---:R-:W-:-:S04]  /*4700*/  IMAD.U32 R75, R128, 0x10000, RZ ;  /* 0x00010000804b7824 */ /* 0x004fc800078e00ff */
[----:B------:R-:W-:Y:S01]  /*4710*/  FMUL R131, R75, R168 ;  /* 0x000000a84b837220 */ /* 0x000fe20000400000 */
[----:B------:R-:W-:-:S03]  /*4720*/  LOP3.LUT R75, R121, 0x10, RZ, 0xfc, !PT ;  /* 0x00000010794b7812 */ /* 0x000fc600078efcff */
[----:B------:R-:W-:Y:S01]  /*4730*/  FFMA R76, R76, R169, R131 ;  /* 0x000000a94c4c7223 */ /* 0x000fe20000000083 */
[----:B------:R-:W-:Y:S02]  /*4740*/  LOP3.LUT R131, R17, 0x12, RZ, 0xfc, !PT ;  /* 0x0000001211837812 */ /* 0x000fe400078efcff */
[----:B------:R-:W-:Y:S02]  /*4750*/  IADD3 R136, P4, R75, R4, RZ ;  /* 0x000000044b887210 */ /* 0x000fe40007f9e0ff */
[----:B------:R-:W-:Y:S02]  /*4760*/  IADD3 R138, P5, R131, R6, RZ ;  /* 0x00000006838a7210 */ /* 0x000fe40007fbe0ff */
[----:B------:R-:W-:Y:S01]  /*4770*/  F2FP.BF16.F32.PACK_AB R76, RZ, R76 ;  /* 0x0000004cff4c723e */ /* 0x000fe200000010ff */
[----:B------:R-:W-:Y:S02]  /*4780*/  IMAD.X R137, R125, 0x1, R5, P4 ;  /* 0x000000017d897824 */ /* 0x000fe400020e0605 */
[----:B------:R-:W-:Y:S01]  /*4790*/  IMAD.X R139, R19, 0x1, R7, P5 ;  /* 0x00000001138b7824 */ /* 0x000fe200028e0607 */
[----:B------:R-:W-:-:S05]  /*47a0*/  PRMT R120, R76, 0x7610, R120 ;  /* 0x000076104c787816 */ /* 0x000fca0000000078 */
[----:B------:R2:W-:Y:S04]  /*47b0*/  @P3 STG.E.U16 desc[UR36][R136.64], R120 ;  /* 0x0000007888003986 */ /* 0x0005e8000c101524 */
[----:B------:R-:W0:Y:S01]  /*47c0*/  @P2 LDG.E.LTC128B.U16 R128, desc[UR36][R138.64] ;  /* 0x000000248a802981 */ /* 0x000e22000c1e1520 */
[----:B------:R-:W-:Y:S01]  /*47d0*/  ISETP.GT.AND P3, PT, R0, 0x8, P1 ;  /* 0x000000080000780c */ /* 0x000fe20000f64270 */
[----:B------:R-:W-:Y:S01]  /*47e0*/  BSSY B1, `(.L_x_126) ;  /* 0x000000d000017945 */ /* 0x000fe20003800000 */
[----:B0-----:R-:W-:-:S04]  /*47f0*/  IMAD.U32 R133, R128, 0x10000, RZ ;  /* 0x0001000080857824 */ /* 0x001fc800078e00ff */
[----:B------:R-:W-:Y:S01]  /*4800*/  FMUL R74, R133, R168 ;  /* 0x000000a8854a7220 */ /* 0x000fe20000400000 */
[----:B------:R-:W-:-:S03]  /*4810*/  LOP3.LUT R133, R121, 0x12, RZ, 0xfc, !PT ;  /* 0x0000001279857812 */ /* 0x000fc600078efcff */
[----:B------:R-:W-:Y:S01]  /*4820*/  FFMA R74, R77, R169, R74 ;  /* 0x000000a94d4a7223 */ /* 0x000fe2000000004a */
[----:B------:R-:W-:-:S04]  /*4830*/  IADD3 R76, P4, R133, R4, RZ ;  /* 0x00000004854c7210 */ /* 0x000fc80007f9e0ff */
[----:B------:R-:W-:Y:S01]  /*4840*/  F2FP.BF16.F32.PACK_AB R74, RZ, R74 ;  /* 0x0000004aff4a723e */ /* 0x000fe200000010ff */
[----:B------:R-:W-:-:S05]  /*4850*/  IMAD.X R77, R125, 0x1, R5, P4 ;  /* 0x000000017d4d7824 */ /* 0x000fca00020e0605 */
[----:B------:R2:W-:Y:S01]  /*4860*/  @P2 STG.E.U16 desc[UR36][R76.64], R74 ;  /* 0x0000004a4c002986 */ /* 0x0005e2000c101524 */
[----:B------:R-:W-:Y:S05]  /*4870*/  @!P3 BRA `(.L_x_127) ;  /* 0x00000000000cb947 */ /* 0x000fea0003800000 */
[----:B--2---:R-:W-:-:S05]  /*4880*/  IADD3 R76, P2, R129, R8, RZ ;  /* 0x00000008814c7210 */ /* 0x004fca0007f5e0ff */
[----:B------:R-:W-:-:S05]  /*4890*/  IMAD.X R77, R19, 0x1, R9, P2 ;  /* 0x00000001134d7824 */ /* 0x000fca00010e0609 */
[----:B------:R0:W5:Y:S03]  /*48a0*/  LDG.E.LTC128B.U16 R128, desc[UR36][R76.64] ;  /* 0x000000244c807981 */ /* 0x000166000c1e1520 */
.L_x_127:
[----:B------:R-:W-:Y:S05]  /*48b0*/  BSYNC B1 ;  /* 0x0000000000017941 */ /* 0x000fea0003800000 */
.L_x_126:
[----:B0-2--5:R-:W-:Y:S01]  /*48c0*/  IMAD.U32 R77, R128, 0x10000, RZ ;  /* 0x00010000804d7824 */ /* 0x025fe200078e00ff */
[----:B------:R-:W-:Y:S01]  /*48d0*/  IADD3 R76, P4, R75, R10, RZ ;  /* 0x0000000a4b4c7210 */ /* 0x000fe20007f9e0ff */
[----:B------:R-:W-:Y:S01]  /*48e0*/  BSSY B1, `(.L_x_128) ;  /* 0x000000b000017945 */ /* 0x000fe20003800000 */
[----:B------:R-:W-:Y:S01]  /*48f0*/  ISETP.GT.AND P2, PT, R0, 0x9, P1 ;  /* 0x000000090000780c */ /* 0x000fe20000f44270 */
[----:B------:R-:W-:-:S04]  /*4900*/  FMUL R77, R77, R168 ;  /* 0x000000a84d4d7220 */ /* 0x000fc80000400000 */
[----:B------:R-:W-:-:S05]  /*4910*/  FFMA R77, R78, R169, R77 ;  /* 0x000000a94e4d7223 */ /* 0x000fca000000004d */
[----:B------:R-:W-:Y:S01]  /*4920*/  F2FP.BF16.F32.PACK_AB R74, RZ, R77 ;  /* 0x0000004dff4a723e */ /* 0x000fe200000010ff */
[----:B------:R-:W-:-:S05]  /*4930*/  IMAD.X R77, R125, 0x1, R11, P4 ;  /* 0x000000017d4d7824 */ /* 0x000fca00020e060b */
[----:B------:R0:W-:Y:S01]  /*4940*/  @P3 STG.E.U16 desc[UR36][R76.64], R74 ;  /* 0x0000004a4c003986 */ /* 0x0001e2000c101524 */
[----:B------:R-:W-:Y:S05]  /*4950*/  @!P2 BRA `(.L_x_129) ;  /* 0x00000000000ca947 */ /* 0x000fea0003800000 */
[----:B0-----:R-:W-:-:S05]  /*4960*/  IADD3 R76, P3, R131, R8, RZ ;  /* 0x00000008834c7210 */ /* 0x001fca0007f7e0ff */
[----:B------:R-:W-:-:S05]  /*4970*/  IMAD.X R77, R19, 0x1, R9, P3 ;  /* 0x00000001134d7824 */ /* 0x000fca00018e0609 */
[----:B------:R2:W5:Y:S03]  /*4980*/  LDG.E.LTC128B.U16 R128, desc[UR36][R76.64] ;  /* 0x000000244c807981 */ /* 0x000566000c1e1520 */
.L_x_129:
[----:B------:R-:W-:Y:S05]  /*4990*/  BSYNC B1 ;  /* 0x0000000000017941 */ /* 0x000fea0003800000 */
.L_x_128:
[----:B0-2--5:R-:W-:Y:S01]  /*49a0*/  IMAD.U32 R77, R128, 0x10000, RZ ;  /* 0x00010000804d7824 */ /* 0x025fe200078e00ff */
[----:B------:R-:W-:Y:S02]  /*49b0*/  ISETP.GT.AND P3, PT, R0, 0x10, P0 ;  /* 0x000000100000780c */ /* 0x000fe40000764270 */
[----:B------:R-:W-:Y:S01]  /*49c0*/  IADD3 R136, P4, R133, R10, RZ ;  /* 0x0000000a85887210 */ /* 0x000fe20007f9e0ff */
[----:B------:R-:W-:Y:S01]  /*49d0*/  FMUL R74, R77, R168 ;  /* 0x000000a84d4a7220 */ /* 0x000fe20000400000 */
        /* <DEDUP_REMOVED lines=36> */
.L_x_131:
[----:B------:R-:W-:Y:S05]  /*4c20*/  BSYNC B1 ;  /* 0x0000000000017941 */ /* 0x000fea0003800000 */
.L_x_130:
        /* <DEDUP_REMOVED lines=13> */
.L_x_133:
[----:B------:R-:W-:Y:S05]  /*4d00*/  BSYNC B1 ;  /* 0x0000000000017941 */ /* 0x000fea0003800000 */
.L_x_132:
        /* <DEDUP_REMOVED lines=40> */
.L_x_135:
[----:B------:R-:W-:Y:S05]  /*4f90*/  BSYNC B1 ;  /* 0x0000000000017941 */ /* 0x000fea0003800000 */
.L_x_134:
        /* <DEDUP_REMOVED lines=13> */
.L_x_137:
[----:B------:R-:W-:Y:S05]  /*5070*/  BSYNC B1 ;  /* 0x0000000000017941 */ /* 0x000fea0003800000 */
.L_x_136:
        /* <DEDUP_REMOVED lines=40> */
.L_x_139:
[----:B------:R-:W-:Y:S05]  /*5300*/  BSYNC B1 ;  /* 0x0000000000017941 */ /* 0x000fea0003800000 */
.L_x_138:
        /* <DEDUP_REMOVED lines=13> */
.L_x_141:
[----:B------:R-:W-:Y:S05]  /*53e0*/  BSYNC B1 ;  /* 0x0000000000017941 */ /* 0x000fea0003800000 */
.L_x_140:
        /* <DEDUP_REMOVED lines=40> */
.L_x_143:
[----:B------:R-:W-:Y:S05]  /*5670*/  BSYNC B1 ;  /* 0x0000000000017941 */ /* 0x000fea0003800000 */
.L_x_142:
        /* <DEDUP_REMOVED lines=13> */
.L_x_145:
[----:B------:R-:W-:Y:S05]  /*5750*/  BSYNC B1 ;  /* 0x0000000000017941 */ /* 0x000fea0003800000 */
.L_x_144:
        /* <DEDUP_REMOVED lines=40> */
.L_x_147:
[----:B------:R-:W-:Y:S05]  /*59e0*/  BSYNC B1 ;  /* 0x0000000000017941 */ /* 0x000fea0003800000 */
.L_x_146:
        /* <DEDUP_REMOVED lines=13> */
.L_x_149:
[----:B------:R-:W-:Y:S05]  /*5ac0*/  BSYNC B1 ;  /* 0x0000000000017941 */ /* 0x000fea0003800000 */
.L_x_148:
        /* <DEDUP_REMOVED lines=40> */
.L_x_151:
[----:B------:R-:W-:Y:S05]  /*5d50*/  BSYNC B1 ;  /* 0x0000000000017941 */ /* 0x000fea0003800000 */
.L_x_150:
        /* <DEDUP_REMOVED lines=13> */
.L_x_153:
[----:B------:R-:W-:Y:S05]  /*5e30*/  BSYNC B1 ;  /* 0x0000000000017941 */ /* 0x000fea0003800000 */
.L_x_152:
        /* <DEDUP_REMOVED lines=40> */
.L_x_155:
[----:B------:R-:W-:Y:S05]  /*60c0*/  BSYNC B1 ;  /* 0x0000000000017941 */ /* 0x000fea0003800000 */
.L_x_154:
        /* <DEDUP_REMOVED lines=13> */
.L_x_157:
[----:B------:R-:W-:Y:S05]  /*61a0*/  BSYNC B1 ;  /* 0x0000000000017941 */ /* 0x000fea0003800000 */
.L_x_156:
        /* <DEDUP_REMOVED lines=40> */
.L_x_159:
[----:B------:R-:W-:Y:S05]  /*6430*/  BSYNC B1 ;  /* 0x0000000000017941 */ /* 0x000fea0003800000 */
.L_x_158:
        /* <DEDUP_REMOVED lines=13> */
.L_x_161:
[----:B------:R-:W-:Y:S05]  /*6510*/  BSYNC B1 ;  /* 0x0000000000017941 */ /* 0x000fea0003800000 */
.L_x_160:
        /* <DEDUP_REMOVED lines=25> */
[----:B------:R-:W3:Y:S01]  /*66b0*/  @P2 LDG.E.LTC128B.U16 R128, desc[UR36][R178.64] ;  /* 0x00000024b2802981 */ /* 0x000ee2000c1e1520 */
[----:B------:R-:W-:Y:S01]  /*66c0*/  ISETP.GT.AND P3, PT, R0, 0x50, P1 ;  /* 0x000000500000780c */ /* 0x000fe20000f64270 */
[----:B------:R-:W-:Y:S01]  /*66d0*/  BSSY B1, `(.L_x_162) ;  /* 0x000000d000017945 */ /* 0x000fe20003800000 */
[----:B---3--:R-:W-:-:S04]  /*66e0*/  IMAD.U32 R171, R128, 0x10000, RZ ;  /* 0x0001000080ab7824 */ /* 0x008fc800078e00ff */
[----:B0-----:R-:W-:Y:S01]  /*66f0*/  FMUL R74, R171, R168 ;  /* 0x000000a8ab4a7220 */ /* 0x001fe20000400000 */
        /* <DEDUP_REMOVED lines=10> */
.L_x_163:
[----:B------:R-:W-:Y:S05]  /*67a0*/  BSYNC B1 ;  /* 0x0000000000017941 */ /* 0x000fea0003800000 */
.L_x_162:
        /* <DEDUP_REMOVED lines=13> */
.L_x_165:
[----:B------:R-:W-:Y:S05]  /*6880*/  BSYNC B1 ;  /* 0x0000000000017941 */ /* 0x000fea0003800000 */
.L_x_164:
        /* <DEDUP_REMOVED lines=22> */
[----:B------:R-:W-:-:S03]  /*69f0*/  IMAD.X R181, R19, 0x1, R7, P4 ;  /* 0x0000000113b57824 */ /* 0x000fc600020e0607 */
[----:B------:R0:W-:Y:S04]  /*6a00*/  @P3 STG.E.U16 desc[UR36][R178.64], R116 ;  /* 0x00000074b2003986 */ /* 0x0001e8000c101524 */
[----:B------:R-:W2:Y:S01]  /*6a10*/  @P0 LDG.E.LTC128B.U16 R128, desc[UR36][R180.64] ;  /* 0x00000024b4800981 */ /* 0x000ea2000c1e1520 */
[----:B------:R-:W-:Y:S01]  /*6a20*/  ISETP.GT.AND P2, PT, R0, 0x58, P1 ;  /* 0x000000580000780c */ /* 0x000fe20000f44270 */
[----:B------:R-:W-:Y:S01]  /*6a30*/  BSSY B1, `(.L_x_166) ;  /* 0x000000d000017945 */ /* 0x000fe20003800000 */
[----:B--2---:R-:W-:-:S04]  /*6a40*/  IMAD.U32 R7, R128, 0x10000, RZ ;  /* 0x0001000080077824 */ /* 0x004fc800078e00ff */
        /* <DEDUP_REMOVED lines=8> */
[----:B0-----:R-:W-:-:S05]  /*6ad0*/  IADD3 R4, P0, R113, R8, RZ ;  /* 0x0000000871047210 */ /* 0x001fca0007f1e0ff */
[----:B------:R-:W-:-:S05]  /*6ae0*/  IMAD.X R5, R19, 0x1, R9, P0 ;  /* 0x0000000113057824 */ /* 0x000fca00000e0609 */
[----:B------:R2:W5:Y:S03]  /*6af0*/  LDG.E.LTC128B.U16 R128, desc[UR36][R4.64] ;  /* 0x0000002404807981 */ /* 0x000566000c1e1520 */
.L_x_167:
[----:B------:R-:W-:Y:S05]  /*6b00*/  BSYNC B1 ;  /* 0x0000000000017941 */ /* 0x000fea0003800000 */
.L_x_166:
[----:B0-2--5:R-:W-:Y:S01]  /*6b10*/  IMAD.U32 R5, R128, 0x10000, RZ ;  /* 0x0001000080057824 */ /* 0x025fe200078e00ff */
[----:B------:R-:W-:Y:S01]  /*6b20*/  IADD3 R4, P0, R115, R10, RZ ;  /* 0x0000000a73047210 */ /* 0x000fe20007f1e0ff */
[----:B------:R-:W-:Y:S01]  /*6b30*/  BSSY B1, `(.L_x_168) ;  /* 0x000000b000017945 */ /* 0x000fe20003800000 */
[----:B------:R-:W-:Y:S01]  /*6b40*/  ISETP.GT.AND P1, PT, R0, 0x59, P1 ;  /* 0x000000590000780c */ /* 0x000fe20000f24270 */
[----:B------:R-:W-:-:S04]  /*6b50*/  FMUL R5, R5, R168 ;  /* 0x000000a805057220 */ /* 0x000fc80000400000 */
[----:B------:R-:W-:-:S05]  /*6b60*/  FFMA R5, R118, R169, R5 ;  /* 0x000000a976057223 */ /* 0x000fca0000000005 */
[----:B------:R-:W-:Y:S01]  /*6b70*/  F2FP.BF16.F32.PACK_AB R6, RZ, R5 ;  /* 0x00000005ff06723e */ /* 0x000fe200000010ff */
[----:B------:R-:W-:Y:S01]  /*6b80*/  IMAD.X R5, R125, 0x1, R11, P0 ;  /* 0x000000017d057824 */ /* 0x000fe200000e060b */
[----:B------:R-:W-:-:S04]  /*6b90*/  IADD3 R8, P0, R173, R8, RZ ;  /* 0x00000008ad087210 */ /* 0x000fc80007f1e0ff */
[----:B------:R0:W-:Y:S01]  /*6ba0*/  @P2 STG.E.U16 desc[UR36][R4.64], R6 ;  /* 0x0000000604002986 */ /* 0x0001e2000c101524 */
[----:B------:R-:W-:Y:S01]  /*6bb0*/  IMAD.X R9, R19, 0x1, R9, P0 ;  /* 0x0000000113097824 */ /* 0x000fe200000e0609 */
[----:B------:R-:W-:Y:S07]  /*6bc0*/  @!P1 BRA `(.L_x_169) ;  /* 0x0000000000049947 */ /* 0x000fee0003800000 */
[----:B------:R2:W5:Y:S02]  /*6bd0*/  LDG.E.LTC128B.U16 R128, desc[UR36][R8.64] ;  /* 0x0000002408807981 */ /* 0x000564000c1e1520 */
.L_x_169:
[----:B------:R-:W-:Y:S05]  /*6be0*/  BSYNC B1 ;  /* 0x0000000000017941 */ /* 0x000fea0003800000 */
.L_x_168:
[----:B0----5:R-:W-:Y:S01]  /*6bf0*/  IMAD.U32 R5, R128, 0x10000, RZ ;  /* 0x0001000080057824 */ /* 0x021fe200078e00ff */
[----:B------:R-:W-:Y:S01]  /*6c00*/  ISETP.GT.AND P0, PT, R3, 0x100, PT ;  /* 0x000001000300780c */ /* 0x000fe20003f04270 */
[----:B------:R-:W-:Y:S02]  /*6c10*/  BSSY B1, `(.L_x_170) ;  /* 0x000000c000017945 */ /* 0x000fe40003800000 */
[----:B------:R-:W-:Y:S01]  /*6c20*/  FMUL R4, R5, R168 ;  /* 0x000000a805047220 */ /* 0x000fe20000400000 */
[----:B------:R-:W-:-:S03]  /*6c30*/  ISETP.GT.AND P2, PT, R0, RZ, P0 ;  /* 0x000000ff0000720c */ /* 0x000fc60000744270 */
        /* <DEDUP_REMOVED lines=9> */
.L_x_171:
[----:B------:R-:W-:Y:S05]  /*6cd0*/  BSYNC B1 ;  /* 0x0000000000017941 */ /* 0x000fea0003800000 */
.L_x_170:
[----:B0--3-5:R-:W-:Y:S01]  /*6ce0*/  IMAD.U32 R5, R128, 0x10000, RZ ;  /* 0x0001000080057824 */ /* 0x029fe200078e00ff */
        /* <DEDUP_REMOVED lines=12> */
.L_x_173:
[----:B------:R-:W-:Y:S05]  /*6db0*/  BSYNC B1 ;  /* 0x0000000000017941 */ /* 0x000fea0003800000 */
.L_x_172:
[----:B0--3-5:R-:W-:Y:S01]  /*6dc0*/  IMAD.U32 R5, R128, 0x10000, RZ ;  /* 0x0001000080057824 */ /* 0x029fe200078e00ff */
        /* <DEDUP_REMOVED lines=13> */
.L_x_175:
[----:B------:R-:W-:Y:S05]  /*6ea0*/  BSYNC B1 ;  /* 0x0000000000017941 */ /* 0x000fea0003800000 */
.L_x_174:
[----:B-----5:R-:W-:Y:S01]  /*6eb0*/  IMAD.U32 R3, R128, 0x10000, RZ ;  /* 0x0001000080037824 */ /* 0x020fe200078e00ff */
[----:B0--3--:R-:W-:Y:S01]  /*6ec0*/  IADD3 R4, P4, R20, R121, RZ ;  /* 0x0000007914047210 */ /* 0x009fe20007f9e0ff */
[----:B------:R-:W-:Y:S01]  /*6ed0*/  BSSY B1, `(.L_x_176) ;  /* 0x000000b000017945 */ /* 0x000fe20003800000 */
[----:B------:R-:W-:Y:S01]  /*6ee0*/  ISETP.GT.AND P3, PT, R0, 0x1, P1 ;  /* 0x000000010000780c */ /* 0x000fe20000f64270 */
[----:B------:R-:W-:Y:S02]  /*6ef0*/  FMUL R3, R3, R168 ;  /* 0x000000a803037220 */ /* 0x000fe40000400000 */
[----:B------:R-:W-:Y:S02]  /*6f00*/  IMAD.X R5, R21, 0x1, R125, P4 ;  /* 0x0000000115057824 */ /* 0x000fe400020e067d */
[----:B------:R-:W-:-:S05]  /*6f10*/  FFMA R3, R26, R169, R3 ;  /* 0x000000a91a037223 */ /* 0x000fca0000000003 */
[----:B------:R-:W-:-:S05]  /*6f20*/  F2FP.BF16.F32.PACK_AB R3, RZ, R3 ;  /* 0x00000003ff03723e */ /* 0x000fca00000010ff */
[----:B------:R0:W-:Y:S01]  /*6f30*/  @P2 STG.E.U16 desc[UR36][R4.64], R3 ;  /* 0x0000000304002986 */ /* 0x0001e2000c101524 */
[----:B------:R-:W-:Y:S05]  /*6f40*/  @!P3 BRA `(.L_x_177) ;  /* 0x00000000000cb947 */ /* 0x000fea0003800000 */
[----:B0-----:R-:W-:-:S05]  /*6f50*/  IADD3 R4, P2, R72, R123, RZ ;  /* 0x0000007b48047210 */ /* 0x001fca0007f5e0ff */
[----:B------:R-:W-:-:S05]  /*6f60*/  IMAD.X R5, R73, 0x1, R19, P2 ;  /* 0x0000000149057824 */ /* 0x000fca00010e0613 */
[----:B------:R3:W5:Y:S03]  /*6f70*/  LDG.E.LTC128B.U16 R128, desc[UR36][R4.64] ;  /* 0x0000002404807981 */ /* 0x000766000c1e1520 */
.L_x_177:
[----:B------:R-:W-:Y:S05]  /*6f80*/  BSYNC B1 ;  /* 0x0000000000017941 */ /* 0x000fea0003800000 */
.L_x_176:
[----:B0----5:R-:W-:Y:S01]  /*6f90*/  IMAD.U32 R3, R128, 0x10000, RZ ;  /* 0x0001000080037824 */ /* 0x021fe200078e00ff */
[----:B------:R-:W-:Y:S01]  /*6fa0*/  ISETP.GT.AND P2, PT, R0, 0x8, P0 ;  /* 0x000000080000780c */ /* 0x000fe20000744270 */
[----:B------:R-:W-:Y:S02]  /*6fb0*/  BSSY B1, `(.L_x_178) ;  /* 0x000000b000017945 */ /* 0x000fe40003800000 */
[----:B---3--:R-:W-:-:S04]  /*6fc0*/  FMUL R4, R3, R168 ;  /* 0x000000a803047220 */ /* 0x008fc80000400000 */
        /* <DEDUP_REMOVED lines=9> */
.L_x_179:
[----:B------:R-:W-:Y:S05]  /*7060*/  BSYNC B1 ;  /* 0x0000000000017941 */ /* 0x000fea0003800000 */
.L_x_178:
        /* <DEDUP_REMOVED lines=13> */
.L_x_181:
[----:B------:R-:W-:Y:S05]  /*7140*/  BSYNC B1 ;  /* 0x0000000000017941 */ /* 0x000fea0003800000 */
.L_x_180:
        /* <DEDUP_REMOVED lines=13> */
.L_x_183:
[----:B------:R-:W-:Y:S05]  /*7220*/  BSYNC B1 ;  /* 0x0000000000017941 */ /* 0x000fea0003800000 */
.L_x_182:
        /* <DEDUP_REMOVED lines=13> */
.L_x_185:
[----:B------:R-:W-:Y:S05]  /*7300*/  BSYNC B1 ;  /* 0x0000000000017941 */ /* 0x000fea0003800000 */
.L_x_184:
        /* <DEDUP_REMOVED lines=13> */
.L_x_187:
[----:B------:R-:W-:Y:S05]  /*73e0*/  BSYNC B1 ;  /* 0x0000000000017941 */ /* 0x000fea0003800000 */
.L_x_186:
        /* <DEDUP_REMOVED lines=13> */
.L_x_189:
[----:B------:R-:W-:Y:S05]  /*74c0*/  BSYNC B1 ;  /* 0x0000000000017941 */ /* 0x000fea0003800000 */
.L_x_188:
        /* <DEDUP_REMOVED lines=13> */
.L_x_191:
[----:B------:R-:W-:Y:S05]  /*75a0*/  BSYNC B1 ;  /* 0x0000000000017941 */ /* 0x000fea0003800000 */
.L_x_190:
        /* <DEDUP_REMOVED lines=13> */
.L_x_193:
[----:B------:R-:W-:Y:S05]  /*7680*/  BSYNC B1 ;  /* 0x0000000000017941 */ /* 0x000fea0003800000 */
.L_x_192:
        /* <DEDUP_REMOVED lines=13> */
.L_x_195:
[----:B------:R-:W-:Y:S05]  /*7760*/  BSYNC B1 ;  /* 0x0000000000017941 */ /* 0x000fea0003800000 */
.L_x_194:
        /* <DEDUP_REMOVED lines=13> */
.L_x_197:
[----:B------:R-:W-:Y:S05]  /*7840*/  BSYNC B1 ;  /* 0x0000000000017941 */ /* 0x000fea0003800000 */
.L_x_196:
        /* <DEDUP_REMOVED lines=13> */
.L_x_199:
[----:B------:R-:W-:Y:S05]  /*7920*/  BSYNC B1 ;  /* 0x0000000000017941 */ /* 0x000fea0003800000 */
.L_x_198:
        /* <DEDUP_REMOVED lines=13> */
.L_x_201:
[----:B------:R-:W-:Y:S05]  /*7a00*/  BSYNC B1 ;  /* 0x0000000000017941 */ /* 0x000fea0003800000 */
.L_x_200:
        /* <DEDUP_REMOVED lines=13> */
.L_x_203:
[----:B------:R-:W-:Y:S05]  /*7ae0*/  BSYNC B1 ;  /* 0x0000000000017941 */ /* 0x000fea0003800000 */
.L_x_202:
        /* <DEDUP_REMOVED lines=13> */
.L_x_205:
[----:B------:R-:W-:Y:S05]  /*7bc0*/  BSYNC B1 ;  /* 0x0000000000017941 */ /* 0x000fea0003800000 */
.L_x_204:
        /* <DEDUP_REMOVED lines=13> */
.L_x_207:
[----:B------:R-:W-:Y:S05]  /*7ca0*/  BSYNC B1 ;  /* 0x0000000000017941 */ /* 0x000fea0003800000 */
.L_x_206:
        /* <DEDUP_REMOVED lines=13> */
.L_x_209:
[----:B------:R-:W-:Y:S05]  /*7d80*/  BSYNC B1 ;  /* 0x0000000000017941 */ /* 0x000fea0003800000 */
.L_x_208:
        /* <DEDUP_REMOVED lines=13> */
.L_x_211:
[----:B------:R-:W-:Y:S05]  /*7e60*/  BSYNC B1 ;  /* 0x0000000000017941 */ /* 0x000fea0003800000 */
.L_x_210:
        /* <DEDUP_REMOVED lines=13> */
.L_x_213:
[----:B------:R-:W-:Y:S05]  /*7f40*/  BSYNC B1 ;  /* 0x0000000000017941 */ /* 0x000fea0003800000 */
.L_x_212:
        /* <DEDUP_REMOVED lines=13> */
.L_x_215:
[----:B------:R-:W-:Y:S05]  /*8020*/  BSYNC B1 ;  /* 0x0000000000017941 */ /* 0x000fea0003800000 */
.L_x_214:
        /* <DEDUP_REMOVED lines=13> */
.L_x_217:
[----:B------:R-:W-:Y:S05]  /*8100*/  BSYNC B1 ;  /* 0x0000000000017941 */ /* 0x000fea0003800000 */
.L_x_216:
        /* <DEDUP_REMOVED lines=13> */
.L_x_219:
[----:B------:R-:W-:Y:S05]  /*81e0*/  BSYNC B1 ;  /* 0x0000000000017941 */ /* 0x000fea0003800000 */
.L_x_218:
        /* <DEDUP_REMOVED lines=13> */
.L_x_221:
[----:B------:R-:W-:Y:S05]  /*82c0*/  BSYNC B1 ;  /* 0x0000000000017941 */ /* 0x000fea0003800000 */
.L_x_220:
        /* <DEDUP_REMOVED lines=13> */
.L_x_223:
[----:B------:R-:W-:Y:S05]  /*83a0*/  BSYNC B1 ;  /* 0x0000000000017941 */ /* 0x000fea0003800000 */
.L_x_222:
        /* <DEDUP_REMOVED lines=13> */
.L_x_225:
[----:B------:R-:W-:Y:S05]  /*8480*/  BSYNC B1 ;  /* 0x0000000000017941 */ /* 0x000fea0003800000 */
.L_x_224:
        /* <DEDUP_REMOVED lines=13> */
.L_x_227:
[----:B------:R-:W-:Y:S05]  /*8560*/  BSYNC B1 ;  /* 0x0000000000017941 */ /* 0x000fea0003800000 */
.L_x_226:
        /* <DEDUP_REMOVED lines=13> */
.L_x_229:
[----:B------:R-:W-:Y:S05]  /*8640*/  BSYNC B1 ;  /* 0x0000000000017941 */ /* 0x000fea0003800000 */
.L_x_228:
        /* <DEDUP_REMOVED lines=13> */
.L_x_231:
[----:B------:R-:W-:Y:S05]  /*8720*/  BSYNC B1 ;  /* 0x0000000000017941 */ /* 0x000fea0003800000 */
.L_x_230:
        /* <DEDUP_REMOVED lines=13> */
.L_x_233:
[----:B------:R-:W-:Y:S05]  /*8800*/  BSYNC B1 ;  /* 0x0000000000017941 */ /* 0x000fea0003800000 */
.L_x_232:
        /* <DEDUP_REMOVED lines=13> */
.L_x_235:
[----:B------:R-:W-:Y:S05]  /*88e0*/  BSYNC B1 ;  /* 0x0000000000017941 */ /* 0x000fea0003800000 */
.L_x_234:
        /* <DEDUP_REMOVED lines=13> */
.L_x_237:
[----:B------:R-:W-:Y:S05]  /*89c0*/  BSYNC B1 ;  /* 0x0000000000017941 */ /* 0x000fea0003800000 */
.L_x_236:
        /* <DEDUP_REMOVED lines=13> */
.L_x_239:
[----:B------:R-:W-:Y:S05]  /*8aa0*/  BSYNC B1 ;  /* 0x0000000000017941 */ /* 0x000fea0003800000 */
.L_x_238:
        /* <DEDUP_REMOVED lines=13> */
.L_x_241:
[----:B------:R-:W-:Y:S05]  /*8b80*/  BSYNC B1 ;  /* 0x0000000000017941 */ /* 0x000fea0003800000 */
.L_x_240:
        /* <DEDUP_REMOVED lines=13> */
.L_x_243:
[----:B------:R-:W-:Y:S05]  /*8c60*/  BSYNC B1 ;  /* 0x0000000000017941 */ /* 0x000fea0003800000 */
.L_x_242:
        /* <DEDUP_REMOVED lines=13> */
.L_x_245:
[----:B------:R-:W-:Y:S05]  /*8d40*/  BSYNC B1 ;  /* 0x0000000000017941 */ /* 0x000fea0003800000 */
.L_x_244:
        /* <DEDUP_REMOVED lines=13> */
.L_x_247:
[----:B------:R-:W-:Y:S05]  /*8e20*/  BSYNC B1 ;  /* 0x0000000000017941 */ /* 0x000fea0003800000 */
.L_x_246:
        /* <DEDUP_REMOVED lines=13> */
.L_x_249:
[----:B------:R-:W-:Y:S05]  /*8f00*/  BSYNC B1 ;  /* 0x0000000000017941 */ /* 0x000fea0003800000 */
.L_x_248:
        /* <DEDUP_REMOVED lines=13> */
.L_x_251:
[----:B------:R-:W-:Y:S05]  /*8fe0*/  BSYNC B1 ;  /* 0x0000000000017941 */ /* 0x000fea0003800000 */
.L_x_250:
        /* <DEDUP_REMOVED lines=13> */
.L_x_253:
[----:B------:R-:W-:Y:S05]  /*90c0*/  BSYNC B1 ;  /* 0x0000000000017941 */ /* 0x000fea0003800000 */
.L_x_252:
        /* <DEDUP_REMOVED lines=13> */
.L_x_255:
[----:B------:R-:W-:Y:S05]  /*91a0*/  BSYNC B1 ;  /* 0x0000000000017941 */ /* 0x000fea0003800000 */
.L_x_254:
        /* <DEDUP_REMOVED lines=13> */
.L_x_257:
[----:B------:R-:W-:Y:S05]  /*9280*/  BSYNC B1 ;  /* 0x0000000000017941 */ /* 0x000fea0003800000 */
.L_x_256:
        /* <DEDUP_REMOVED lines=13> */
.L_x_259:
[----:B------:R-:W-:Y:S05]  /*9360*/  BSYNC B1 ;  /* 0x0000000000017941 */ /* 0x000fea0003800000 */
.L_x_258:
[----:B-----5:R-:W-:Y:S01]  /*9370*/  IMAD.U32 R3, R128, 0x10000, RZ ;  /* 0x0001000080037824 */ /* 0x020fe200078e00ff */
[----:B0--3--:R-:W-:Y:S01]  /*9380*/  IADD3 R4, P3, R115, R14, RZ ;  /* 0x0000000e73047210 */ /* 0x009fe20007f7e0ff */
[----:B------:R-:W-:Y:S01]  /*9390*/  BSSY B1, `(.L_x_260) ;  /* 0x000000b000017945 */ /* 0x000fe20003800000 */
[----:B------:R-:W-:Y:S01]  /*93a0*/  ISETP.GT.AND P0, PT, R0, 0x59, P0 ;  /* 0x000000590000780c */ /* 0x000fe20000704270 */
[----:B------:R-:W-:Y:S02]  /*93b0*/  FMUL R3, R3, R168 ;  /* 0x000000a803037220 */ /* 0x000fe40000400000 */
[----:B------:R-:W-:Y:S01]  /*93c0*/  IMAD.X R5, R15, 0x1, R125, P3 ;  /* 0x000000010f057824 */ /* 0x000fe200018e067d */
[----:B--2---:R-:W-:Y:S01]  /*93d0*/  IADD3 R8, P3, R173, R12, RZ ;  /* 0x0000000cad087210 */ /* 0x004fe20007f7e0ff */
[----:B------:R-:W-:-:S04]  /*93e0*/  FFMA R3, R68, R169, R3 ;  /* 0x000000a944037223 */ /* 0x000fc80000000003 */
[----:B------:R-:W-:Y:S01]  /*93f0*/  IMAD.X R9, R13, 0x1, R19, P3 ;  /* 0x000000010d097824 */ /* 0x000fe200018e0613 */
[----:B------:R-:W-:-:S05]  /*9400*/  F2FP.BF16.F32.PACK_AB R3, RZ, R3 ;  /* 0x00000003ff03723e */ /* 0x000fca00000010ff */
[----:B------:R0:W-:Y:S01]  /*9410*/  @P2 STG.E.U16 desc[UR36][R4.64], R3 ;  /* 0x0000000304002986 */ /* 0x0001e2000c101524 */
[----:B------:R-:W-:Y:S05]  /*9420*/  @!P0 BRA `(.L_x_261) ;  /* 0x0000000000048947 */ /* 0x000fea0003800000 */
[----:B------:R2:W5:Y:S02]  /*9430*/  LDG.E.LTC128B.U16 R128, desc[UR36][R8.64] ;  /* 0x0000002408807981 */ /* 0x000564000c1e1520 */
.L_x_261:
[----:B------:R-:W-:Y:S05]  /*9440*/  BSYNC B1 ;  /* 0x0000000000017941 */ /* 0x000fea0003800000 */
.L_x_260:
[----:B0----5:R-:W-:Y:S01]  /*9450*/  IMAD.U32 R3, R128, 0x10000, RZ ;  /* 0x0001000080037824 */ /* 0x021fe200078e00ff */
[----:B------:R-:W-:Y:S01]  /*9460*/  ISETP.GT.AND P3, PT, R0, 0x58, P1 ;  /* 0x000000580000780c */ /* 0x000fe20000f64270 */
[----:B------:R-:W-:Y:S02]  /*9470*/  BSSY B1, `(.L_x_262) ;  /* 0x000000b000017945 */ /* 0x000fe40003800000 */
[----:B------:R-:W-:-:S04]  /*9480*/  FMUL R4, R3, R168 ;  /* 0x000000a803047220 */ /* 0x000fc80000400000 */
        /* <DEDUP_REMOVED lines=9> */
.L_x_263:
[----:B------:R-:W-:Y:S05]  /*9520*/  BSYNC B1 ;  /* 0x0000000000017941 */ /* 0x000fea0003800000 */
.L_x_262:
        /* <DEDUP_REMOVED lines=13> */
.L_x_265:
[----:B------:R-:W-:Y:S05]  /*9600*/  BSYNC B1 ;  /* 0x0000000000017941 */ /* 0x000fea0003800000 */
.L_x_264:
[----:B------:R-:W-:Y:S05]  /*9610*/  @!P1 BRA `(.L_x_266) ;  /* 0x00000034001c9947 */ /* 0x000fea0003800000 */
[----:B0----5:R-:W-:Y:S01]  /*9620*/  IMAD.U32 R3, R128, 0x10000, RZ ;  /* 0x0001000080037824 */ /* 0x021fe200078e00ff */
[----:B------:R-:W-:-:S03]  /*9630*/  IADD3 R4, P0, R7, R20, RZ ;  /* 0x0000001407047210 */ /* 0x000fc60007f1e0ff */
[----:B------:R-:W-:Y:S02]  /*9640*/  FMUL R0, R3, R168 ;  /* 0x000000a803007220 */ /* 0x000fe40000400000 */
[----:B------:R-:W-:Y:S02]  /*9650*/  IMAD.X R5, R21, 0x1, R125, P0 ;  /* 0x0000000115057824 */ /* 0x000fe400000e067d */
[----:B------:R-:W-:-:S05]  /*9660*/  FFMA R0, R71, R169, R0 ;  /* 0x000000a947007223 */ /* 0x000fca0000000000 */
[----:B------:R-:W-:-:S05]  /*9670*/  F2FP.BF16.F32.PACK_AB R0, RZ, R0 ;  /* 0x00000000ff00723e */ /* 0x000fca00000010ff */
[----:B------:R3:W-:Y:S01]  /*9680*/  STG.E.U16 desc[UR36][R4.64], R0 ;  /* 0x0000000004007986 */ /* 0x0007e2000c101524 */
[----:B------:R-:W-:Y:S05]  /*9690*/  BRA `(.L_x_266) ;  /* 0x0000003000fc7947 */ /* 0x000fea0003800000 */
.L_x_29:
[----:B------:R-:W-:Y:S01]  /*96a0*/  ULDC.64 UR4, c[0x0][0x5c0] ;  /* 0x0001700000047ab9 */ /* 0x000fe20000000a00 */
[----:B------:R-:W-:Y:S01]  /*96b0*/  ISETP.GT.AND P4, PT, R0, 0x1, P1 ;  /* 0x000000010000780c */ /* 0x000fe20000f84270 */
[-C--:B------:R-:W-:Y:S01]  /*96c0*/  FMUL R120, R120, R169.reuse ;  /* 0x000000a978787220 */ /* 0x080fe20000400000 */
[----:B------:R-:W-:Y:S01]  /*96d0*/  LEA R4, P0, R20, UR4, 0x1 ;  /* 0x0000000414047c11 */ /* 0x000fe2000f8008ff */
[-C--:B------:R-:W-:Y:S01]  /*96e0*/  FMUL R121, R121, R169.reuse ;  /* 0x000000a979797220 */ /* 0x080fe20000400000 */
[-C--:B------:R-:W-:Y:S01]  /*96f0*/  FMUL R122, R122, R169.reuse ;  /* 0x000000a97a7a7220 */ /* 0x080fe20000400000 */
[----:B------:R-:W-:Y:S01]  /*9700*/  SHF.L.U64.HI R7, R14, 0x4, R15 ;  /* 0x000000040e077819 */ /* 0x000fe2000001020f */
[-C--:B------:R-:W-:Y:S01]  /*9710*/  FMUL R123, R123, R169.reuse ;  /* 0x000000a97b7b7220 */ /* 0x080fe20000400000 */
[----:B------:R-:W-:Y:S01]  /*9720*/  LEA.HI.X R5, R20, UR5, R185, 0x1, P0 ;  /* 0x0000000514057c11 */ /* 0x000fe200080f0cb9 */
[-C--:B------:R-:W-:Y:S01]  /*9730*/  FMUL R124, R124, R169.reuse ;  /* 0x000000a97c7c7220 */ /* 0x080fe20000400000 */
[----:B------:R-:W-:Y:S01]  /*9740*/  ISETP.GT.AND P0, PT, R3, 0x8, PT ;  /* 0x000000080300780c */ /* 0x000fe20003f04270 */
[-C--:B------:R-:W-:Y:S01]  /*9750*/  FMUL R125, R125, R169.reuse ;  /* 0x000000a97d7d7220 */ /* 0x080fe20000400000 */
[----:B------:R-:W-:Y:S01]  /*9760*/  LEA R6, P5, R14, R4, 0x4 ;  /* 0x000000040e067211 */ /* 0x000fe200078a20ff */
[-C--:B------:R-:W-:Y:S01]  /*9770*/  FMUL R126, R126, R169.reuse ;  /* 0x000000a97e7e7220 */ /* 0x080fe20000400000 */
[----:B------:R-:W-:Y:S01]  /*9780*/  ISETP.GT.AND P3, PT, R0, RZ, P0 ;  /* 0x000000ff0000720c */ /* 0x000fe20000764270 */
[----:B------:R-:W-:Y:S01]  /*9790*/  FMUL R127, R127, R169 ;  /* 0x000000a97f7f7220 */ /* 0x000fe20000400000 */
[----:B------:R-:W-:Y:S01]  /*97a0*/  F2FP.BF16.F32.PACK_AB R120, RZ, R120 ;  /* 0x00000078ff78723e */ /* 0x000fe200000010ff */
[----:B------:R-:W-:Y:S01]  /*97b0*/  IMAD.X R7, R7, 0x1, R5, P5 ;  /* 0x0000000107077824 */ /* 0x000fe200028e0605 */
[----:B------:R-:W-:Y:S01]  /*97c0*/  F2FP.BF16.F32.PACK_AB R121, RZ, R121 ;  /* 0x00000079ff79723e */ /* 0x000fe200000010ff */
[-C--:B------:R-:W-:Y:S01]  /*97d0*/  FMUL R128, R128, R169.reuse ;  /* 0x000000a980807220 */ /* 0x080fe20000400000 */
[----:B------:R-:W-:Y:S01]  /*97e0*/  F2FP.BF16.F32.PACK_AB R122, RZ, R122 ;  /* 0x0000007aff7a723e */ /* 0x000fe200000010ff */
[----:B------:R-:W-:Y:S01]  /*97f0*/  @P2 STG.E.U16 desc[UR36][R4.64], R120 ;  /* 0x0000007804002986 */ /* 0x000fe2000c101524 */
[C---:B------:R-:W-:Y:S01]  /*9800*/  ISETP.GT.AND P2, PT, R0.reuse, 0x1, P0 ;  /* 0x000000010000780c */ /* 0x040fe20000744270 */
[-C--:B------:R-:W-:Y:S01]  /*9810*/  FMUL R129, R129, R169.reuse ;  /* 0x000000a981817220 */ /* 0x080fe20000400000 */
[C---:B------:R-:W-:Y:S01]  /*9820*/  ISETP.GT.AND P5, PT, R0.reuse, 0x8, P1 ;  /* 0x000000080000780c */ /* 0x040fe20000fa4270 */
[----:B------:R-:W-:Y:S01]  /*9830*/  @P4 STG.E.U16 desc[UR36][R4.64+0x2], R121 ;  /* 0x0000027904004986 */ /* 0x000fe2000c101524 */
[----:B------:R-:W-:Y:S01]  /*9840*/  ISETP.GT.AND P4, PT, R0, 0x9, P1 ;  /* 0x000000090000780c */ /* 0x000fe20000f84270 */
[----:B------:R-:W-:Y:S01]  /*9850*/  FMUL R130, R130, R169 ;  /* 0x000000a982827220 */ /* 0x000fe20000400000 */
[----:B------:R-:W-:Y:S01]  /*9860*/  F2FP.BF16.F32.PACK_AB R123, RZ, R123 ;  /* 0x0000007bff7b723e */ /* 0x000fe200000010ff */
[----:B------:R-:W-:Y:S01]  /*9870*/  @P3 STG.E.U16 desc[UR36][R6.64], R122 ;  /* 0x0000007a06003986 */ /* 0x000fe2000c101524 */
[----:B------:R-:W-:Y:S01]  /*9880*/  ISETP.GT.AND P3, PT, R0, 0x8, P0 ;  /* 0x000000080000780c */ /* 0x000fe20000764270 */
[-C--:B------:R-:W-:Y:S01]  /*9890*/  FMUL R131, R131, R169.reuse ;  /* 0x000000a983837220 */ /* 0x080fe20000400000 */
[----:B------:R-:W-:Y:S01]  /*98a0*/  F2FP.BF16.F32.PACK_AB R124, RZ, R124 ;  /* 0x0000007cff7c723e */ /* 0x000fe200000010ff */
[----:B------:R-:W-:Y:S01]  /*98b0*/  FMUL R132, R132, R169 ;  /* 0x000000a984847220 */ /* 0x000fe20000400000 */
[----:B------:R-:W-:Y:S01]  /*98c0*/  F2FP.BF16.F32.PACK_AB R125, RZ, R125 ;  /* 0x0000007dff7d723e */ /* 0x000fe200000010ff */
[----:B------:R-:W-:Y:S01]  /*98d0*/  @P2 STG.E.U16 desc[UR36][R6.64+0x2], R123 ;  /* 0x0000027b06002986 */ /* 0x000fe2000c101524 */
[----:B------:R-:W-:Y:S01]  /*98e0*/  F2FP.BF16.F32.PACK_AB R126, RZ, R126 ;  /* 0x0000007eff7e723e */ /* 0x000fe200000010ff */
[-C--:B------:R-:W-:Y:S01]  /*98f0*/  FMUL R133, R133, R169.reuse ;  /* 0x000000a985857220 */ /* 0x080fe20000400000 */
[C---:B------:R-:W-:Y:S01]  /*9900*/  ISETP.GT.AND P2, PT, R0.reuse, 0x9, P0 ;  /* 0x000000090000780c */ /* 0x040fe20000744270 */
[----:B------:R-:W-:Y:S01]  /*9910*/  @P5 STG.E.U16 desc[UR36][R4.64+0x10], R124 ;  /* 0x0000107c04005986 */ /* 0x000fe2000c101524 */
[----:B------:R-:W-:Y:S01]  /*9920*/  ISETP.GT.AND P5, PT, R0, 0x10, P1 ;  /* 0x000000100000780c */ /* 0x000fe20000fa4270 */
[----:B------:R-:W-:Y:S01]  /*9930*/  FMUL R134, R134, R169 ;  /* 0x000000a986867220 */ /* 0x000fe20000400000 */
[----:B------:R-:W-:Y:S01]  /*9940*/  F2FP.BF16.F32.PACK_AB R127, RZ, R127 ;  /* 0x0000007fff7f723e */ /* 0x000fe200000010ff */
[----:B------:R-:W-:Y:S01]  /*9950*/  @P4 STG.E.U16 desc[UR36][R4.64+0x12], R125 ;  /* 0x0000127d04004986 */ /* 0x000fe2000c101524 */
[C---:B------:R-:W-:Y:S01]  /*9960*/  ISETP.GT.AND P4, PT, R0.reuse, 0x11, P1 ;  /* 0x000000110000780c */ /* 0x040fe20000f84270 */
[-C--:B------:R-:W-:Y:S01]  /*9970*/  FMUL R135, R135, R169.reuse ;  /* 0x000000a987877220 */ /* 0x080fe20000400000 */
[----:B------:R-:W-:Y:S01]  /*9980*/  F2FP.BF16.F32.PACK_AB R128, RZ, R128 ;  /* 0x00000080ff80723e */ /* 0x000fe200000010ff */
[----:B------:R-:W-:Y:S01]  /*9990*/  @P3 STG.E.U16 desc[UR36][R6.64+0x10], R126 ;  /* 0x0000107e06003986 */ /* 0x000fe2000c101524 */
[----:B------:R-:W-:Y:S01]  /*99a0*/  ISETP.GT.AND P3, PT, R0, 0x10, P0 ;  /* 0x000000100000780c */ /* 0x000fe20000764270 */
        /* <DEDUP_REMOVED lines=58> */
[-C--:B------:R-:W-:Y:S01]  /*9d50*/  FMUL R151, R151, R169.reuse ;  /* 0x000000a997977220 */ /* 0x080fe20000400000 */
[----:B------:R-:W-:Y:S01]  /*9d60*/  F2FP.BF16.F32.PACK_AB R144, RZ, R144 ;  /* 0x00000090ff90723e */ /* 0x000fe200000010ff */
        /* <DEDUP_REMOVED lines=59> */
[----:B------:R-:W-:Y:S01]  /*a120*/  ISETP.GT.AND P2, PT, R0, 0x49, P0 ;  /* 0x000000490000780c */ /* 0x000fe20000744270 */
[----:B------:R-:W-:Y:S01]  /*a130*/  IMAD.SHL.U32 R13, R14, 0x100, RZ ;  /* 0x000001000e0d7824 */ /* 0x000fe200078e00ff */
[----:B------:R-:W-:Y:S01]  /*a140*/  F2FP.BF16.F32.PACK_AB R160, RZ, R160 ;  /* 0x000000a0ffa0723e */ /* 0x000fe200000010ff */
[----:B------:R-:W-:Y:S01]  /*a150*/  @P3 STG.E.U16 desc[UR36][R4.64+0x90], R156 ;  /* 0x0000909c04003986 */ /* 0x000fe2000c101524 */
[C---:B------:R-:W-:Y:S01]  /*a160*/  ISETP.GT.AND P3, PT, R0.reuse, 0x50, P1 ;  /* 0x000000500000780c */ /* 0x040fe20000f64270 */
[----:B------:R-:W-:Y:S01]  /*a170*/  FMUL R167, R167, R169 ;  /* 0x000000a9a7a77220 */ /* 0x000fe20000400000 */
[----:B------:R-:W-:Y:S01]  /*a180*/  F2FP.BF16.F32.PACK_AB R161, RZ, R161 ;  /* 0x000000a1ffa1723e */ /* 0x000fe200000010ff */
[----:B------:R-:W-:Y:S01]  /*a190*/  @P5 STG.E.U16 desc[UR36][R4.64+0x92], R157 ;  /* 0x0000929d04005986 */ /* 0x000fe2000c101524 */
[----:B------:R-:W-:Y:S01]  /*a1a0*/  ISETP.GT.AND P5, PT, R0, 0x51, P1 ;  /* 0x000000510000780c */ /* 0x000fe20000fa4270 */
[-C--:B------:R-:W-:Y:S01]  /*a1b0*/  FMUL R72, R72, R169.reuse ;  /* 0x000000a948487220 */ /* 0x080fe20000400000 */
        /* <DEDUP_REMOVED lines=12> */
[----:B------:R-:W-:Y:S01]  /*a280*/  ISETP.GT.AND P1, PT, R0, 0x59, P1 ;  /* 0x000000590000780c */ /* 0x000fe20000f24270 */
[----:B------:R-:W-:Y:S01]  /*a290*/  @P5 STG.E.U16 desc[UR36][R4.64+0xa2], R161 ;  /* 0x0000a2a104005986 */ /* 0x000fe2000c101524 */
[----:B------:R-:W-:Y:S01]  /*a2a0*/  F2FP.BF16.F32.PACK_AB R165, RZ, R165 ;  /* 0x000000a5ffa5723e */ /* 0x000fe200000010ff */
[-C--:B------:R-:W-:Y:S01]  /*a2b0*/  FMUL R76, R76, R169.reuse ;  /* 0x000000a94c4c7220 */ /* 0x080fe20000400000 */
[----:B------:R-:W-:Y:S01]  /*a2c0*/  F2FP.BF16.F32.PACK_AB R166, RZ, R166 ;  /* 0x000000a6ffa6723e */ /* 0x000fe200000010ff */
[----:B------:R-:W-:Y:S01]  /*a2d0*/  @P4 STG.E.U16 desc[UR36][R6.64+0xa0], R162 ;  /* 0x0000a0a206004986 */ /* 0x000fe2000c101524 */
[C---:B------:R-:W-:Y:S01]  /*a2e0*/  ISETP.GT.AND P4, PT, R0.reuse, 0x58, P0 ;  /* 0x000000580000780c */ /* 0x040fe20000784270 */
[-C--:B------:R-:W-:Y:S01]  /*a2f0*/  FMUL R77, R77, R169.reuse ;  /* 0x000000a94d4d7220 */ /* 0x080fe20000400000 */
[----:B------:R-:W-:Y:S01]  /*a300*/  ISETP.GT.AND P0, PT, R0, 0x59, P0 ;  /* 0x000000590000780c */ /* 0x000fe20000704270 */
[----:B------:R-:W-:Y:S01]  /*a310*/  @P2 STG.E.U16 desc[UR36][R6.64+0xa2], R163 ;  /* 0x0000a2a306002986 */ /* 0x000fe2000c101524 */
[----:B------:R-:W-:Y:S01]  /*a320*/  SHF.L.U64.HI R15, R14, 0x8, R15 ;  /* 0x000000080e0f7819 */ /* 0x000fe2000001020f */
[----:B------:R-:W-:Y:S01]  /*a330*/  FMUL R78, R78, R169 ;  /* 0x000000a94e4e7220 */ /* 0x000fe20000400000 */
[----:B------:R-:W-:Y:S01]  /*a340*/  F2FP.BF16.F32.PACK_AB R167, RZ, R167 ;  /* 0x000000a7ffa7723e */ /* 0x000fe200000010ff */
[----:B------:R-:W-:Y:S01]  /*a350*/  @P3 STG.E.U16 desc[UR36][R4.64+0xb0], R164 ;  /* 0x0000b0a404003986 */ /* 0x000fe2000c101524 */
[----:B------:R-:W-:Y:S01]  /*a360*/  ISETP.GT.AND P3, PT, R3, 0x80, PT ;  /* 0x000000800300780c */ /* 0x000fe20003f64270 */
[-C--:B------:R-:W-:Y:S01]  /*a370*/  FMUL R79, R79, R169.reuse ;  /* 0x000000a94f4f7220 */ /* 0x080fe20000400000 */
[----:B------:R-:W-:Y:S01]  /*a380*/  F2FP.BF16.F32.PACK_AB R72, RZ, R72 ;  /* 0x00000048ff48723e */ /* 0x000fe200000010ff */
[----:B------:R-:W-:Y:S01]  /*a390*/  @P1 STG.E.U16 desc[UR36][R4.64+0xb2], R165 ;  /* 0x0000b2a504001986 */ /* 0x000fe2000c101524 */
[----:B------:R-:W-:Y:S01]  /*a3a0*/  ISETP.GT.AND P2, PT, R0, RZ, P3 ;  /* 0x000000ff0000720c */ /* 0x000fe20001f44270 */
[-C--:B------:R-:W-:Y:S01]  /*a3b0*/  FMUL R80, R80, R169.reuse ;  /* 0x000000a950507220 */ /* 0x080fe20000400000 */
[C---:B------:R-:W-:Y:S01]  /*a3c0*/  LOP3.LUT R17, R13.reuse, 0x2, RZ, 0xfc, !PT ;  /* 0x000000020d117812 */ /* 0x040fe200078efcff */
[----:B------:R-:W-:Y:S01]  /*a3d0*/  @P4 STG.E.U16 desc[UR36][R6.64+0xb0], R166 ;  /* 0x0000b0a606004986 */ /* 0x000fe2000c101524 */
[-C--:B------:R-:W-:Y:S01]  /*a3e0*/  IADD3 R8, P4, R13, R4.reuse, RZ ;  /* 0x000000040d087210 */ /* 0x080fe20007f9e0ff */
[----:B------:R-:W-:Y:S01]  /*a3f0*/  FMUL R81, R81, R169 ;  /* 0x000000a951517220 */ /* 0x000fe20000400000 */
[----:B------:R-:W-:Y:S01]  /*a400*/  ISETP.GT.AND P1, PT, R0, 0x1, P3 ;  /* 0x000000010000780c */ /* 0x000fe20001f24270 */
[----:B------:R-:W-:Y:S01]  /*a410*/  @P0 STG.E.U16 desc[UR36][R6.64+0xb2], R167 ;  /* 0x0000b2a706000986 */ /* 0x000fe2000c101524 */
[----:B------:R-:W-:Y:S01]  /*a420*/  IADD3 R20, P0, R17, R4, RZ ;  /* 0x0000000411147210 */ /* 0x000fe20007f1e0ff */
[--C-:B------:R-:W-:Y:S01]  /*a430*/  IMAD.X R9, R15, 0x1, R5.reuse, P4 ;  /* 0x000000010f097824 */ /* 0x100fe200020e0605 */
[----:B------:R-:W-:Y:S01]  /*a440*/  F2FP.BF16.F32.PACK_AB R73, RZ, R73 ;  /* 0x00000049ff49723e */ /* 0x000fe200000010ff */
[-C--:B------:R-:W-:Y:S01]  /*a450*/  FMUL R83, R83, R169.reuse ;  /* 0x000000a953537220 */ /* 0x080fe20000400000 */
[----:B------:R-:W-:Y:S01]  /*a460*/  IADD3 R10, P5, R13, R6, RZ ;  /* 0x000000060d0a7210 */ /* 0x000fe20007fbe0ff */
[----:B------:R-:W-:Y:S01]  /*a470*/  IMAD.X R21, R15, 0x1, R5, P0 ;  /* 0x000000010f157824 */ /* 0x000fe200000e0605 */
[----:B------:R0:W-:Y:S01]  /*a480*/  @P2 STG.E.U16 desc[UR36][R8.64], R72 ;  /* 0x0000004808002986 */ /* 0x0001e2000c101524 */
[----:B------:R-:W-:Y:S01]  /*a490*/  ISETP.GT.AND P2, PT, R3, 0x88, PT ;  /* 0x000000880300780c */ /* 0x000fe20003f44270 */
[-C--:B------:R-:W-:Y:S01]  /*a4a0*/  FMUL R84, R84, R169.reuse ;  /* 0x000000a954547220 */ /* 0x080fe20000400000 */
[----:B------:R-:W-:Y:S01]  /*a4b0*/  F2FP.BF16.F32.PACK_AB R74, RZ, R74 ;  /* 0x0000004aff4a723e */ /* 0x000fe200000010ff */
[--C-:B------:R-:W-:Y:S01]  /*a4c0*/  IMAD.X R11, R15, 0x1, R7.reuse, P5 ;  /* 0x000000010f0b7824 */ /* 0x100fe200028e0607 */
[C---:B------:R-:W-:Y:S01]  /*a4d0*/  ISETP.GT.AND P4, PT, R0.reuse, RZ, P2 ;  /* 0x000000ff0000720c */ /* 0x040fe20001784270 */
[----:B------:R1:W-:Y:S01]  /*a4e0*/  @P1 STG.E.U16 desc[UR36][R20.64], R73 ;  /* 0x0000004914001986 */ /* 0x0003e2000c101524 */
[----:B------:R-:W-:Y:S01]  /*a4f0*/  ISETP.GT.AND P1, PT, R0, 0x1, P2 ;  /* 0x000000010000780c */ /* 0x000fe20001724270 */
[-C--:B------:R-:W-:Y:S01]  /*a500*/  FMUL R85, R85, R169.reuse ;  /* 0x000000a955557220 */ /* 0x080fe20000400000 */
[----:B------:R-:W-:Y:S01]  /*a510*/  PRMT R12, R74, 0x7610, R12 ;  /* 0x000076104a0c7816 */ /* 0x000fe2000000000c */
[-C--:B------:R-:W-:Y:S01]  /*a520*/  FMUL R86, R86, R169.reuse ;  /* 0x000000a956567220 */ /* 0x080fe20000400000 */
[----:B------:R-:W-:Y:S01]  /*a530*/  LOP3.LUT R19, R13, 0x10, RZ, 0xfc, !PT ;  /* 0x000000100d137812 */ /* 0x000fe200078efcff */
[-C--:B------:R-:W-:Y:S01]  /*a540*/  FMUL R88, R88, R169.reuse ;  /* 0x000000a958587220 */ /* 0x080fe20000400000 */
[----:B0-----:R-:W-:Y:S01]  /*a550*/  IADD3 R72, P5, R17, R6, RZ ;  /* 0x0000000611487210 */ /* 0x001fe20007fbe0ff */
[----:B------:R-:W-:Y:S01]  /*a560*/  FMUL R87, R87, R169 ;  /* 0x000000a957577220 */ /* 0x000fe20000400000 */
[----:B------:R-:W-:Y:S01]  /*a570*/  F2FP.BF16.F32.PACK_AB R75, RZ, R75 ;  /* 0x0000004bff4b723e */ /* 0x000fe200000010ff */
[-C--:B------:R-:W-:Y:S01]  /*a580*/  FMUL R90, R90, R169.reuse ;  /* 0x000000a95a5a7220 */ /* 0x080fe20000400000 */
[----:B------:R-:W-:Y:S01]  /*a590*/  ISETP.GT.AND P0, PT, R0, 0x8, P3 ;  /* 0x000000080000780c */ /* 0x000fe20001f04270 */
[----:B-1----:R-:W-:Y:S01]  /*a5a0*/  IMAD.X R73, R15, 0x1, R7, P5 ;  /* 0x000000010f497824 */ /* 0x002fe200028e0607 */
[----:B------:R0:W-:Y:S01]  /*a5b0*/  @P4 STG.E.U16 desc[UR36][R10.64], R12 ;  /* 0x0000000c0a004986 */ /* 0x0001e2000c101524 */
[----:B------:R-:W-:Y:S01]  /*a5c0*/  IADD3 R74, P4, R19, R4, RZ ;  /* 0x00000004134a7210 */ /* 0x000fe20007f9e0ff */
[-C--:B------:R-:W-:Y:S01]  /*a5d0*/  FMUL R92, R92, R169.reuse ;  /* 0x000000a95c5c7220 */ /* 0x080fe20000400000 */
[----:B------:R-:W-:Y:S01]  /*a5e0*/  F2FP.BF16.F32.PACK_AB R76, RZ, R76 ;  /* 0x0000004cff4c723e */ /* 0x000fe200000010ff */
[----:B------:R1:W-:Y:S01]  /*a5f0*/  @P1 STG.E.U16 desc[UR36][R72.64], R75 ;  /* 0x0000004b48001986 */ /* 0x0003e2000c101524 */
[----:B------:R-:W-:Y:S01]  /*a600*/  LOP3.LUT R21, R13, 0x12, RZ, 0xfc, !PT ;  /* 0x000000120d157812 */ /* 0x000fe200078efcff */
[-C--:B------:R-:W-:Y:S01]  /*a610*/  FMUL R95, R95, R169.reuse ;  /* 0x000000a95f5f7220 */ /* 0x080fe20000400000 */
[----:B------:R-:W-:Y:S01]  /*a620*/  PRMT R14, R76, 0x7610, R14 ;  /* 0x000076104c0e7816 */ /* 0x000fe2000000000e */
[-C--:B------:R-:W-:Y:S01]  /*a630*/  FMUL R97, R97, R169.reuse ;  /* 0x000000a961617220 */ /* 0x080fe20000400000 */
[----:B------:R-:W-:Y:S01]  /*a640*/  ISETP.GT.AND P1, PT, R0, 0x9, P3 ;  /* 0x000000090000780c */ /* 0x000fe20001f24270 */
[-C--:B------:R-:W-:Y:S01]  /*a650*/  FMUL R98, R98, R169.reuse ;  /* 0x000000a962627220 */ /* 0x080fe20000400000 */
[----:B------:R-:W-:Y:S01]  /*a660*/  F2FP.BF16.F32.PACK_AB R78, RZ, R78 ;  /* 0x0000004eff4e723e */ /* 0x000fe200000010ff */
[----:B------:R-:W-:Y:S01]  /*a670*/  FMUL R99, R99, R169 ;  /* 0x000000a963637220 */ /* 0x000fe20000400000 */
[----:B0-----:R-:W-:Y:S01]  /*a680*/  F2FP.BF16.F32.PACK_AB R12, RZ, R77 ;  /* 0x0000004dff0c723e */ /* 0x001fe200000010ff */
[-C--:B------:R-:W-:Y:S01]  /*a690*/  FMUL R100, R100, R169.reuse ;  /* 0x000000a964647220 */ /* 0x080fe20000400000 */
[----:B------:R-:W-:Y:S01]  /*a6a0*/  PRMT R120, R78, 0x7610, R120 ;  /* 0x000076104e787816 */ /* 0x000fe20000000078 */
[--C-:B-1----:R-:W-:Y:S01]  /*a6b0*/  IMAD.X R75, R15, 0x1, R5.reuse, P4 ;  /* 0x000000010f4b7824 */ /* 0x102fe200020e0605 */
[----:B------:R-:W-:Y:S01]  /*a6c0*/  IADD3 R76, P4, R21, R4, RZ ;  /* 0x00000004154c7210 */ /* 0x000fe20007f9e0ff */
[-C--:B------:R-:W-:Y:S01]  /*a6d0*/  FMUL R102, R102, R169.reuse ;  /* 0x000000a966667220 */ /* 0x080fe20000400000 */
[----:B------:R-:W-:Y:S01]  /*a6e0*/  PRMT R20, R12, 0x7610, R20 ;  /* 0x000076100c147816 */ /* 0x000fe20000000014 */
[-C--:B------:R-:W-:Y:S01]  /*a6f0*/  FMUL R103, R103, R169.reuse ;  /* 0x000000a967677220 */ /* 0x080fe20000400000 */
[----:B------:R0:W-:Y:S01]  /*a700*/  @P0 STG.E.U16 desc[UR36][R74.64], R14 ;  /* 0x0000000e4a000986 */ /* 0x0001e2000c101524 */
[----:B------:R-:W-:Y:S01]  /*a710*/  IMAD.X R77, R15, 0x1, R5, P4 ;  /* 0x000000010f4d7824 */ /* 0x000fe200020e0605 */
[-C--:B------:R-:W-:Y:S01]  /*a720*/  IADD3 R72, P4, R19, R6.reuse, RZ ;  /* 0x0000000613487210 */ /* 0x080fe20007f9e0ff */
[-C--:B------:R-:W-:Y:S01]  /*a730*/  FMUL R104, R104, R169.reuse ;  /* 0x000000a968687220 */ /* 0x080fe20000400000 */
[C---:B------:R-:W-:Y:S01]  /*a740*/  ISETP.GT.AND P0, PT, R0.reuse, 0x8, P2 ;  /* 0x000000080000780c */ /* 0x040fe20001704270 */
[----:B------:R-:W-:Y:S01]  /*a750*/  FMUL R105, R105, R169 ;  /* 0x000000a969697220 */ /* 0x000fe20000400000 */
[----:B------:R-:W-:Y:S01]  /*a760*/  IADD3 R78, P5, R21, R6, RZ ;  /* 0x00000006154e7210 */ /* 0x000fe20007fbe0ff */
[C-C-:B------:R-:W-:Y:S01]  /*a770*/  IMAD.X R73, R15.reuse, 0x1, R7.reuse, P4 ;  /* 0x000000010f497824 */ /* 0x140fe200020e0607 */
[----:B------:R-:W-:Y:S01]  /*a780*/  ISETP.GT.AND P4, PT, R0, 0x9, P2 ;  /* 0x000000090000780c */ /* 0x000fe20001784270 */
[----:B------:R1:W-:Y:S01]  /*a790*/  @P1 STG.E.U16 desc[UR36][R76.64], R20 ;  /* 0x000000144c001986 */ /* 0x0003e2000c101524 */
[----:B------:R-:W-:Y:S01]  /*a7a0*/  F2FP.BF16.F32.PACK_AB R12, RZ, R79 ;  /* 0x0000004fff0c723e */ /* 0x000fe200000010ff */
[----:B------:R-:W-:Y:S01]  /*a7b0*/  IMAD.X R79, R15, 0x1, R7, P5 ;  /* 0x000000010f4f7824 */ /* 0x000fe200028e0607 */
[----:B------:R-:W-:Y:S01]  /*a7c0*/  F2FP.BF16.F32.PACK_AB R80, RZ, R80 ;  /* 0x00000050ff50723e */ /* 0x000fe200000010ff */
[-C--:B------:R-:W-:Y:S01]  /*a7d0*/  FMUL R107, R107, R169.reuse ;  /* 0x000000a96b6b7220 */ /* 0x080fe20000400000 */
[----:B0-----:R-:W-:Y:S01]  /*a7e0*/  PRMT R14, R12, 0x7610, R14 ;  /* 0x000076100c0e7816 */ /* 0x001fe2000000000e */
[-C--:B------:R-:W-:Y:S01]  /*a7f0*/  FMUL R108, R108, R169.reuse ;  /* 0x000000a96c6c7220 */ /* 0x080fe20000400000 */
[----:B------:R-:W-:Y:S01]  /*a800*/  LOP3.LUT R75, R13, 0x20, RZ, 0xfc, !PT ;  /* 0x000000200d4b7812 */ /* 0x000fe200078efcff */
[----:B------:R0:W-:Y:S01]  /*a810*/  @P0 STG.E.U16 desc[UR36][R72.64], R120 ;  /* 0x0000007848000986 */ /* 0x0001e2000c101524 */
[C---:B------:R-:W-:Y:S01]  /*a820*/  ISETP.GT.AND P1, PT, R0.reuse, 0x10, P3 ;  /* 0x000000100000780c */ /* 0x040fe20001f24270 */
[-C--:B------:R-:W-:Y:S01]  /*a830*/  FMUL R109, R109, R169.reuse ;  /* 0x000000a96d6d7220 */ /* 0x080fe20000400000 */
[----:B------:R-:W-:Y:S01]  /*a840*/  ISETP.GT.AND P0, PT, R0, 0x11, P3 ;  /* 0x000000110000780c */ /* 0x000fe20001f04270 */
[----:B------:R2:W-:Y:S01]  /*a850*/  @P4 STG.E.U16 desc[UR36][R78.64], R14 ;  /* 0x0000000e4e004986 */ /* 0x0005e2000c101524 */
[----:B-1----:R-:W-:Y:S01]  /*a860*/  IADD3 R76, P5, R75, R4, RZ ;  /* 0x000000044b4c7210 */ /* 0x002fe20007fbe0ff */
[-C--:B------:R-:W-:Y:S01]  /*a870*/  FMUL R110, R110, R169.reuse ;  /* 0x000000a96e6e7220 */ /* 0x080fe20000400000 */
[----:B------:R-:W-:Y:S01]  /*a880*/  PRMT R20, R80, 0x7610, R20 ;  /* 0x0000761050147816 */ /* 0x000fe20000000014 */
[----:B------:R-:W-:Y:S01]  /*a890*/  FMUL R112, R112, R169 ;  /* 0x000000a970707220 */ /* 0x000fe20000400000 */
[----:B------:R-:W-:Y:S01]  /*a8a0*/  F2FP.BF16.F32.PACK_AB R12, RZ, R81 ;  /* 0x00000051ff0c723e */ /* 0x000fe200000010ff */
[--C-:B------:R-:W-:Y:S01]  /*a8b0*/  IMAD.X R77, R15, 0x1, R5.reuse, P5 ;  /* 0x000000010f4d7824 */ /* 0x100fe200028e0605 */
[----:B------:R-:W-:Y:S01]  /*a8c0*/  F2FP.BF16.F32.PACK_AB R84, RZ, R84 ;  /* 0x00000054ff54723e */ /* 0x000fe200000010ff */
[-C--:B------:R-:W-:Y:S01]  /*a8d0*/  FMUL R111, R111, R169.reuse ;  /* 0x000000a96f6f7220 */ /* 0x080fe20000400000 */
[----:B0-----:R-:W-:Y:S01]  /*a8e0*/  LOP3.LUT R73, R13, 0x22, RZ, 0xfc, !PT ;  /* 0x000000220d497812 */ /* 0x001fe200078efcff */
[-C--:B------:R-:W-:Y:S01]  /*a8f0*/  FMUL R114, R114, R169.reuse ;  /* 0x000000a972727220 */ /* 0x080fe20000400000 */
[----:B------:R-:W-:Y:S01]  /*a900*/  PRMT R72, R12, 0x7610, R72 ;  /* 0x000076100c487816 */ /* 0x000fe20000000048 */
[----:B------:R0:W-:Y:S01]  /*a910*/  @P1 STG.E.U16 desc[UR36][R76.64], R20 ;  /* 0x000000144c001986 */ /* 0x0001e2000c101524 */
[----:B------:R-:W-:Y:S01]  /*a920*/  IADD3 R80, P4, R73, R4, RZ ;  /* 0x0000000449507210 */ /* 0x000fe20007f9e0ff */
[-C--:B------:R-:W-:Y:S01]  /*a930*/  FMUL R12, R82, R169.reuse ;  /* 0x000000a9520c7220 */ /* 0x080fe20000400000 */
[----:B------:R-:W-:Y:S01]  /*a940*/  ISETP.GT.AND P1, PT, R0, 0x10, P2 ;  /* 0x000000100000780c */ /* 0x000fe20001724270 */
[-C--:B------:R-:W-:Y:S01]  /*a950*/  FMUL R115, R115, R169.reuse ;  /* 0x000000a973737220 */ /* 0x080fe20000400000 */
[-C--:B------:R-:W-:Y:S01]  /*a960*/  IADD3 R120, P5, R73, R6.reuse, RZ ;  /* 0x0000000649787210 */ /* 0x080fe20007fbe0ff */
[----:B------:R-:W-:Y:S01]  /*a970*/  IMAD.X R81, R15, 0x1, R5, P4 ;  /* 0x000000010f517824 */ /* 0x000fe200020e0605 */
[----:B------:R-:W-:Y:S01]  /*a980*/  IADD3 R82, P4, R75, R6, RZ ;  /* 0x000000064b527210 */ /* 0x000fe20007f9e0ff */
[----:B------:R-:W-:Y:S01]  /*a990*/  FMUL R116, R116, R169 ;  /* 0x000000a974747220 */ /* 0x000fe20000400000 */
[----:B--2---:R-:W-:Y:S01]  /*a9a0*/  F2FP.BF16.F32.PACK_AB R14, RZ, R83 ;  /* 0x00000053ff0e723e */ /* 0x004fe200000010ff */
[C-C-:B------:R-:W-:Y:S01]  /*a9b0*/  IMAD.X R121, R15.reuse, 0x1, R7.reuse, P5 ;  /* 0x000000010f797824 */ /* 0x140fe200028e0607 */
[----:B------:R1:W-:Y:S01]  /*a9c0*/  @P0 STG.E.U16 desc[UR36][R80.64], R72 ;  /* 0x0000004850000986 */ /* 0x0003e2000c101524 */
[----:B------:R-:W-:Y:S01]  /*a9d0*/  ISETP.GT.AND P0, PT, R0, 0x11, P2 ;  /* 0x000000110000780c */ /* 0x000fe20001704270 */
[----:B------:R-:W-:Y:S01]  /*a9e0*/  IMAD.X R83, R15, 0x1, R7, P4 ;  /* 0x000000010f537824 */ /* 0x000fe200020e0607 */
[----:B------:R-:W-:Y:S01]  /*a9f0*/  F2FP.BF16.F32.PACK_AB R12, RZ, R12 ;  /* 0x0000000cff0c723e */ /* 0x000fe200000010ff */
[-C--:B------:R-:W-:Y:S01]  /*aa00*/  FMUL R117, R117, R169.reuse ;  /* 0x000000a975757220 */ /* 0x080fe20000400000 */
[C---:B0-----:R-:W-:Y:S01]  /*aa10*/  LOP3.LUT R77, R13.reuse, 0x30, RZ, 0xfc, !PT ;  /* 0x000000300d4d7812 */ /* 0x041fe200078efcff */
[-C--:B------:R-:W-:Y:S01]  /*aa20*/  FMUL R118, R118, R169.reuse ;  /* 0x000000a976767220 */ /* 0x080fe20000400000 */
[----:B------:R-:W-:Y:S01]  /*aa30*/  LOP3.LUT R79, R13, 0x32, RZ, 0xfc, !PT ;  /* 0x000000320d4f7812 */ /* 0x000fe200078efcff */
[----:B------:R0:W-:Y:S01]  /*aa40*/  @P1 STG.E.U16 desc[UR36][R82.64], R12 ;  /* 0x0000000c52001986 */ /* 0x0001e2000c101524 */
[----:B------:R-:W-:Y:S01]  /*aa50*/  ISETP.GT.AND P1, PT, R0, 0x18, P3 ;  /* 0x000000180000780c */ /* 0x000fe20001f24270 */
[-C--:B------:R-:W-:Y:S01]  /*aa60*/  FMUL R119, R119, R169.reuse ;  /* 0x000000a977777220 */ /* 0x080fe20000400000 */
[----:B------:R-:W-:Y:S01]  /*aa70*/  PRMT R20, R84, 0x7610, R20 ;  /* 0x0000761054147816 */ /* 0x000fe20000000014 */
[-C--:B------:R-:W-:Y:S01]  /*aa80*/  FMUL R24, R24, R169.reuse ;  /* 0x000000a918187220 */ /* 0x080fe20000400000 */
[-C--:B-1----:R-:W-:Y:S01]  /*aa90*/  IADD3 R80, P4, R77, R4.reuse, RZ ;  /* 0x000000044d507210 */ /* 0x082fe20007f9e0ff */
[----:B------:R1:W-:Y:S01]  /*aaa0*/  @P0 STG.E.U16 desc[UR36][R120.64], R14 ;  /* 0x0000000e78000986 */ /* 0x0003e2000c101524 */
[----:B------:R-:W-:Y:S01]  /*aab0*/  ISETP.GT.AND P0, PT, R0, 0x19, P3 ;  /* 0x000000190000780c */ /* 0x000fe20001f04270 */
[----:B------:R-:W-:Y:S01]  /*aac0*/  FMUL R30, R30, R169 ;  /* 0x000000a91e1e7220 */ /* 0x000fe20000400000 */
[----:B------:R-:W-:Y:S01]  /*aad0*/  F2FP.BF16.F32.PACK_AB R85, RZ, R85 ;  /* 0x00000055ff55723e */ /* 0x000fe200000010ff */
[--C-:B------:R-:W-:Y:S01]  /*aae0*/  IMAD.X R81, R15, 0x1, R5.reuse, P4 ;  /* 0x000000010f517824 */ /* 0x100fe200020e0605 */
[----:B------:R-:W-:Y:S01]  /*aaf0*/  ISETP.GT.AND P4, PT, R0, 0x18, P2 ;  /* 0x000000180000780c */ /* 0x000fe20001784270 */
[-C--:B------:R-:W-:Y:S01]  /*ab00*/  FMUL R31, R31, R169.reuse ;  /* 0x000000a91f1f7220 */ /* 0x080fe20000400000 */
[----:B0-----:R-:W-:Y:S01]  /*ab10*/  IADD3 R82, P5, R79, R4, RZ ;  /* 0x000000044f527210 */ /* 0x001fe20007fbe0ff */
[-C--:B------:R-:W-:Y:S01]  /*ab20*/  FMUL R32, R32, R169.reuse ;  /* 0x000000a920207220 */ /* 0x080fe20000400000 */
[----:B------:R-:W-:Y:S01]  /*ab30*/  F2FP.BF16.F32.PACK_AB R12, RZ, R86 ;  /* 0x00000056ff0c723e */ /* 0x000fe200000010ff */
[----:B------:R0:W-:Y:S01]  /*ab40*/  @P1 STG.E.U16 desc[UR36][R80.64], R20 ;  /* 0x0000001450001986 */ /* 0x0001e2000c101524 */
[----:B------:R-:W-:Y:S01]  /*ab50*/  ISETP.GT.AND P1, PT, R0, 0x19, P2 ;  /* 0x000000190000780c */ /* 0x000fe20001724270 */
[----:B------:R-:W-:Y:S01]  /*ab60*/  IMAD.X R83, R15, 0x1, R5, P5 ;  /* 0x000000010f537824 */ /* 0x000fe200028e0605 */
[----:B------:R-:W-:Y:S01]  /*ab70*/  IADD3 R84, P5, R77, R6, RZ ;  /* 0x000000064d547210 */ /* 0x000fe20007fbe0ff */
[-C--:B------:R-:W-:Y:S01]  /*ab80*/  FMUL R33, R33, R169.reuse ;  /* 0x000000a921217220 */ /* 0x080fe20000400000 */
[----:B-1----:R-:W-:Y:S01]  /*ab90*/  F2FP.BF16.F32.PACK_AB R14, RZ, R88 ;  /* 0x00000058ff0e723e */ /* 0x002fe200000010ff */
[----:B------:R-:W-:Y:S01]  /*aba0*/  FMUL R34, R34, R169 ;  /* 0x000000a922227220 */ /* 0x000fe20000400000 */
[----:B------:R1:W-:Y:S01]  /*abb0*/  @P0 STG.E.U16 desc[UR36][R82.64], R85 ;  /* 0x0000005552000986 */ /* 0x0003e2000c101524 */
[----:B------:R-:W-:Y:S01]  /*abc0*/  F2FP.BF16.F32.PACK_AB R87, RZ, R87 ;  /* 0x00000057ff57723e */ /* 0x000fe200000010ff */
[-C--:B------:R-:W-:Y:S01]  /*abd0*/  FMUL R35, R35, R169.reuse ;  /* 0x000000a923237220 */ /* 0x080fe20000400000 */
[----:B------:R-:W-:Y:S01]  /*abe0*/  ISETP.GT.AND P0, PT, R0, 0x20, P3 ;  /* 0x000000200000780c */ /* 0x000fe20001f04270 */
[-C--:B------:R-:W-:Y:S01]  /*abf0*/  FMUL R36, R36, R169.reuse ;  /* 0x000000a924247220 */ /* 0x080fe20000400000 */
[----:B0-----:R-:W-:Y:S01]  /*ac00*/  PRMT R20, R12, 0x7610, R20 ;  /* 0x000076100c147816 */ /* 0x001fe20000000014 */
[-C--:B------:R-:W-:Y:S01]  /*ac10*/  FMUL R12, R89, R169.reuse ;  /* 0x000000a9590c7220 */ /* 0x080fe20000400000 */
[----:B------:R-:W-:Y:S01]  /*ac20*/  LOP3.LUT R81, R13, 0x40, RZ, 0xfc, !PT ;  /* 0x000000400d517812 */ /* 0x000fe200078efcff */
[-C--:B------:R-:W-:Y:S01]  /*ac30*/  FMUL R37, R37, R169.reuse ;  /* 0x000000a925257220 */ /* 0x080fe20000400000 */
[----:B------:R-:W-:Y:S01]  /*ac40*/  PRMT R72, R87, 0x7610, R72 ;  /* 0x0000761057487816 */ /* 0x000fe20000000048 */
[-C--:B------:R-:W-:Y:S01]  /*ac50*/  FMUL R38, R38, R169.reuse ;  /* 0x000000a926267220 */ /* 0x080fe20000400000 */
[----:B------:R-:W-:Y:S01]  /*ac60*/  PRMT R74, R14, 0x7610, R74 ;  /* 0x000076100e4a7816 */ /* 0x000fe2000000004a */
[--C-:B-1----:R-:W-:Y:S01]  /*ac70*/  IMAD.X R85, R15, 0x1, R7.reuse, P5 ;  /* 0x000000010f557824 */ /* 0x102fe200028e0607 */
[----:B------:R-:W-:Y:S01]  /*ac80*/  IADD3 R86, P5, R79, R6, RZ ;  /* 0x000000064f567210 */ /* 0x000fe20007fbe0ff */
[-C--:B------:R-:W-:Y:S01]  /*ac90*/  FMUL R39, R39, R169.reuse ;  /* 0x000000a927277220 */ /* 0x080fe20000400000 */
[----:B------:R-:W-:Y:S01]  /*aca0*/  LOP3.LUT R83, R13, 0x42, RZ, 0xfc, !PT ;  /* 0x000000420d537812 */ /* 0x000fe200078efcff */
[-C--:B------:R-:W-:Y:S01]  /*acb0*/  FMUL R40, R40, R169.reuse ;  /* 0x000000a928287220 */ /* 0x080fe20000400000 */
[----:B------:R0:W-:Y:S01]  /*acc0*/  @P4 STG.E.U16 desc[UR36][R84.64], R20 ;  /* 0x0000001454004986 */ /* 0x0001e2000c101524 */
[----:B------:R-:W-:Y:S01]  /*acd0*/  IADD3 R88, P4, R81, R4, RZ ;  /* 0x0000000451587210 */ /* 0x000fe20007f9e0ff */
[----:B------:R-:W-:Y:S01]  /*ace0*/  IMAD.X R87, R15, 0x1, R7, P5 ;  /* 0x000000010f577824 */ /* 0x000fe200028e0607 */
[----:B------:R-:W-:Y:S01]  /*acf0*/  F2FP.BF16.F32.PACK_AB R12, RZ, R12 ;  /* 0x0000000cff0c723e */ /* 0x000fe200000010ff */
[-C--:B------:R-:W-:Y:S01]  /*ad00*/  FMUL R41, R41, R169.reuse ;  /* 0x000000a929297220 */ /* 0x080fe20000400000 */
[----:B------:R-:W-:Y:S01]  /*ad10*/  F2FP.BF16.F32.PACK_AB R14, RZ, R90 ;  /* 0x0000005aff0e723e */ /* 0x000fe200000010ff */
[--C-:B------:R-:W-:Y:S01]  /*ad20*/  IMAD.X R89, R15, 0x1, R5.reuse, P4 ;  /* 0x000000010f597824 */ /* 0x100fe200020e0605 */
[----:B------:R1:W-:Y:S01]  /*ad30*/  @P1 STG.E.U16 desc[UR36][R86.64], R72 ;  /* 0x0000004856001986 */ /* 0x0003e2000c101524 */
[----:B------:R-:W-:Y:S01]  /*ad40*/  ISETP.GT.AND P1, PT, R0, 0x21, P3 ;  /* 0x000000210000780c */ /* 0x000fe20001f24270 */
[-C--:B------:R-:W-:Y:S01]  /*ad50*/  FMUL R42, R42, R169.reuse ;  /* 0x000000a92a2a7220 */ /* 0x080fe20000400000 */
[----:B------:R-:W-:Y:S01]  /*ad60*/  PRMT R76, R14, 0x7610, R76 ;  /* 0x000076100e4c7816 */ /* 0x000fe2000000004c */
[----:B------:R2:W-:Y:S01]  /*ad70*/  @P0 STG.E.U16 desc[UR36][R88.64], R74 ;  /* 0x0000004a58000986 */ /* 0x0005e2000c101524 */
[----:B0-----:R-:W-:Y:S01]  /*ad80*/  IADD3 R84, P4, R83, R4, RZ ;  /* 0x0000000453547210 */ /* 0x001fe20007f9e0ff */
[-C--:B------:R-:W-:Y:S01]  /*ad90*/  FMUL R43, R43, R169.reuse ;  /* 0x000000a92b2b7220 */ /* 0x080fe20000400000 */
[----:B------:R-:W-:Y:S01]  /*ada0*/  ISETP.GT.AND P0, PT, R0, 0x20, P2 ;  /* 0x000000200000780c */ /* 0x000fe20001704270 */
[-C--:B------:R-:W-:Y:S01]  /*adb0*/  FMUL R44, R44, R169.reuse ;  /* 0x000000a92c2c7220 */ /* 0x080fe20000400000 */
[----:B------:R-:W-:Y:S01]  /*adc0*/  F2FP.BF16.F32.PACK_AB R20, RZ, R92 ;  /* 0x0000005cff14723e */ /* 0x000fe200000010ff */
[----:B------:R-:W-:Y:S01]  /*add0*/  IMAD.X R85, R15, 0x1, R5, P4 ;  /* 0x000000010f557824 */ /* 0x000fe200020e0605 */
[-C--:B------:R-:W-:Y:S01]  /*ade0*/  IADD3 R90, P4, R81, R6.reuse, RZ ;  /* 0x00000006515a7210 */ /* 0x080fe20007f9e0ff */
[-C--:B------:R-:W-:Y:S01]  /*adf0*/  FMUL R45, R45, R169.reuse ;  /* 0x000000a92d2d7220 */ /* 0x080fe20000400000 */
[----:B-1----:R-:W-:Y:S01]  /*ae00*/  PRMT R72, R12, 0x7610, R72 ;  /* 0x000076100c487816 */ /* 0x002fe20000000048 */
[-C--:B------:R-:W-:Y:S01]  /*ae10*/  FMUL R12, R91, R169.reuse ;  /* 0x000000a95b0c7220 */ /* 0x080fe20000400000 */
[----:B------:R-:W-:Y:S01]  /*ae20*/  LOP3.LUT R87, R13, 0x50, RZ, 0xfc, !PT ;  /* 0x000000500d577812 */ /* 0x000fe200078efcff */
[--C-:B------:R-:W-:Y:S01]  /*ae30*/  IMAD.X R91, R15, 0x1, R7.reuse, P4 ;  /* 0x000000010f5b7824 */ /* 0x100fe200020e0607 */
[----:B------:R-:W-:Y:S01]  /*ae40*/  ISETP.GT.AND P4, PT, R0, 0x21, P2 ;  /* 0x000000210000780c */ /* 0x000fe20001784270 */
[----:B------:R0:W-:Y:S01]  /*ae50*/  @P1 STG.E.U16 desc[UR36][R84.64], R72 ;  /* 0x0000004854001986 */ /* 0x0001e2000c101524 */
[----:B--2---:R-:W-:Y:S01]  /*ae60*/  IADD3 R88, P5, R83, R6, RZ ;  /* 0x0000000653587210 */ /* 0x004fe20007fbe0ff */
[----:B------:R-:W-:Y:S01]  /*ae70*/  FMUL R46, R46, R169 ;  /* 0x000000a92e2e7220 */ /* 0x000fe20000400000 */
[----:B------:R-:W-:Y:S01]  /*ae80*/  ISETP.GT.AND P1, PT, R0, 0x28, P3 ;  /* 0x000000280000780c */ /* 0x000fe20001f24270 */
[----:B------:R1:W-:Y:S01]  /*ae90*/  @P0 STG.E.U16 desc[UR36][R90.64], R76 ;  /* 0x0000004c5a000986 */ /* 0x0003e2000c101524 */
[----:B------:R-:W-:Y:S01]  /*aea0*/  F2FP.BF16.F32.PACK_AB R14, RZ, R12 ;  /* 0x0000000cff0e723e */ /* 0x000fe200000010ff */
[----:B------:R-:W-:-:S02]  /*aeb0*/  IMAD.X R89, R15, 0x1, R7, P5 ;  /* 0x000000010f597824 */ /* 0x000fc400028e0607 */
[-C--:B------:R-:W-:Y:S01]  /*aec0*/  FMUL R12, R93, R169.reuse ;  /* 0x000000a95d0c7220 */ /* 0x080fe20000400000 */
[----:B------:R-:W-:Y:S01]  /*aed0*/  IADD3 R92, P5, R87, R4, RZ ;  /* 0x00000004575c7210 */ /* 0x000fe20007fbe0ff */
[-C--:B------:R-:W-:Y:S01]  /*aee0*/  FMUL R47, R47, R169.reuse ;  /* 0x000000a92f2f7220 */ /* 0x080fe20000400000 */
[----:B------:R-:W-:Y:S01]  /*aef0*/  ISETP.GT.AND P0, PT, R0, 0x29, P3 ;  /* 0x000000290000780c */ /* 0x000fe20001f04270 */
[-C--:B------:R-:W-:Y:S01]  /*af00*/  FMUL R48, R48, R169.reuse ;  /* 0x000000a930307220 */ /* 0x080fe20000400000 */
[----:B0-----:R-:W-:Y:S01]  /*af10*/  LOP3.LUT R85, R13, 0x52, RZ, 0xfc, !PT ;  /* 0x000000520d557812 */ /* 0x001fe200078efcff */
[----:B------:R0:W-:Y:S01]  /*af20*/  @P4 STG.E.U16 desc[UR36][R88.64], R14 ;  /* 0x0000000e58004986 */ /* 0x0001e2000c101524 */
[--C-:B------:R-:W-:Y:S01]  /*af30*/  IMAD.X R93, R15, 0x1, R5.reuse, P5 ;  /* 0x000000010f5d7824 */ /* 0x100fe200028e0605 */
[----:B------:R-:W-:Y:S01]  /*af40*/  F2FP.BF16.F32.PACK_AB R12, RZ, R12 ;  /* 0x0000000cff0c723e */ /* 0x000fe200000010ff */
[-C--:B------:R-:W-:Y:S01]  /*af50*/  FMUL R49, R49, R169.reuse ;  /* 0x000000a931317220 */ /* 0x080fe20000400000 */
[----:B-1----:R-:W-:Y:S01]  /*af60*/  IADD3 R90, P4, R85, R4, RZ ;  /* 0x00000004555a7210 */ /* 0x002fe20007f9e0ff */
[-C--:B------:R-:W-:Y:S01]  /*af70*/  FMUL R50, R50, R169.reuse ;  /* 0x000000a932327220 */ /* 0x080fe20000400000 */
[----:B------:R-:W-:Y:S01]  /*af80*/  PRMT R72, R12, 0x7610, R72 ;  /* 0x000076100c487816 */ /* 0x000fe20000000048 */
[----:B------:R1:W-:Y:S01]  /*af90*/  @P1 STG.E.U16 desc[UR36][R92.64], R20 ;  /* 0x000000145c001986 */ /* 0x0003e2000c101524 */
[-C--:B------:R-:W-:Y:S01]  /*afa0*/  FMUL R12, R94, R169.reuse ;  /* 0x000000a95e0c7220 */ /* 0x080fe20000400000 */
[----:B------:R-:W-:Y:S01]  /*afb0*/  IMAD.X R91, R15, 0x1, R5, P4 ;  /* 0x000000010f5b7824 */ /* 0x000fe200020e0605 */
[----:B------:R-:W-:Y:S01]  /*afc0*/  ISETP.GT.AND P1, PT, R0, 0x28, P2 ;  /* 0x000000280000780c */ /* 0x000fe20001724270 */
[-C--:B------:R-:W-:Y:S01]  /*afd0*/  FMUL R51, R51, R169.reuse ;  /* 0x000000a933337220 */ /* 0x080fe20000400000 */
[----:B------:R-:W-:Y:S01]  /*afe0*/  IADD3 R94, P4, R87, R6, RZ ;  /* 0x00000006575e7210 */ /* 0x000fe20007f9e0ff */
[-C--:B------:R-:W-:Y:S01]  /*aff0*/  FMUL R52, R52, R169.reuse ;  /* 0x000000a934347220 */ /* 0x080fe20000400000 */
[----:B------:R2:W-:Y:S01]  /*b000*/  @P0 STG.E.U16 desc[UR36][R90.64], R72 ;  /* 0x000000485a000986 */ /* 0x0005e2000c101524 */
[----:B------:R-:W-:Y:S01]  /*b010*/  ISETP.GT.AND P0, PT, R0, 0x29, P2 ;  /* 0x000000290000780c */ /* 0x000fe20001704270 */
[-C--:B------:R-:W-:Y:S01]  /*b020*/  FMUL R53, R53, R169.reuse ;  /* 0x000000a935357220 */ /* 0x080fe20000400000 */
[----:B------:R-:W-:Y:S01]  /*b030*/  F2FP.BF16.F32.PACK_AB R12, RZ, R12 ;  /* 0x0000000cff0c723e */ /* 0x000fe200000010ff */
[----:B------:R-:W-:Y:S01]  /*b040*/  FMUL R54, R54, R169 ;  /* 0x000000a936367220 */ /* 0x000fe20000400000 */
[----:B0-----:R-:W-:Y:S01]  /*b050*/  F2FP.BF16.F32.PACK_AB R14, RZ, R95 ;  /* 0x0000005fff0e723e */ /* 0x001fe200000010ff */
[--C-:B------:R-:W-:Y:S01]  /*b060*/  IMAD.X R95, R15, 0x1, R7.reuse, P4 ;  /* 0x000000010f5f7824 */ /* 0x100fe200020e0607 */
[----:B-1----:R-:W-:Y:S01]  /*b070*/  IADD3 R92, P5, R85, R6, RZ ;  /* 0x00000006555c7210 */ /* 0x002fe20007fbe0ff */
[-C--:B------:R-:W-:Y:S01]  /*b080*/  FMUL R55, R55, R169.reuse ;  /* 0x000000a937377220 */ /* 0x080fe20000400000 */
[----:B------:R-:W-:Y:S01]  /*b090*/  PRMT R20, R12, 0x7610, R20 ;  /* 0x000076100c147816 */ /* 0x000fe20000000014 */
[-C--:B------:R-:W-:Y:S01]  /*b0a0*/  FMUL R12, R96, R169.reuse ;  /* 0x000000a9600c7220 */ /* 0x080fe20000400000 */
[----:B------:R-:W-:Y:S01]  /*b0b0*/  LOP3.LUT R89, R13, 0x60, RZ, 0xfc, !PT ;  /* 0x000000600d597812 */ /* 0x000fe200078efcff */
[----:B------:R-:W-:Y:S01]  /*b0c0*/  IMAD.X R93, R15, 0x1, R7, P5 ;  /* 0x000000010f5d7824 */ /* 0x000fe200028e0607 */
[----:B------:R-:W-:Y:S01]  /*b0d0*/  PRMT R74, R14, 0x7610, R74 ;  /* 0x000076100e4a7816 */ /* 0x000fe2000000004a */
[----:B------:R0:W-:Y:S01]  /*b0e0*/  @P1 STG.E.U16 desc[UR36][R94.64], R20 ;  /* 0x000000145e001986 */ /* 0x0001e2000c101524 */
[----:B--2---:R-:W-:Y:S01]  /*b0f0*/  LOP3.LUT R91, R13, 0x62, RZ, 0xfc, !PT ;  /* 0x000000620d5b7812 */ /* 0x004fe200078efcff */
[-C--:B------:R-:W-:Y:S01]  /*b100*/  FMUL R56, R56, R169.reuse ;  /* 0x000000a938387220 */ /* 0x080fe20000400000 */
[----:B------:R-:W-:Y:S01]  /*b110*/  ISETP.GT.AND P1, PT, R0, 0x30, P3 ;  /* 0x000000300000780c */ /* 0x000fe20001f24270 */
[----:B------:R1:W-:Y:S01]  /*b120*/  @P0 STG.E.U16 desc[UR36][R92.64], R74 ;  /* 0x0000004a5c000986 */ /* 0x0003e2000c101524 */
[----:B------:R-:W-:Y:S01]  /*b130*/  IADD3 R96, P4, R89, R4, RZ ;  /* 0x0000000459607210 */ /* 0x000fe20007f9e0ff */
[-C--:B------:R-:W-:Y:S01]  /*b140*/  FMUL R57, R57, R169.reuse ;  /* 0x000000a939397220 */ /* 0x080fe20000400000 */
[----:B------:R-:W-:Y:S01]  /*b150*/  F2FP.BF16.F32.PACK_AB R12, RZ, R12 ;  /* 0x0000000cff0c723e */ /* 0x000fe200000010ff */
[-C--:B------:R-:W-:Y:S01]  /*b160*/  FMUL R58, R58, R169.reuse ;  /* 0x000000a93a3a7220 */ /* 0x080fe20000400000 */
[----:B------:R-:W-:Y:S01]  /*b170*/  ISETP.GT.AND P0, PT, R0, 0x31, P3 ;  /* 0x000000310000780c */ /* 0x000fe20001f04270 */
[----:B------:R-:W-:Y:S01]  /*b180*/  FMUL R59, R59, R169 ;  /* 0x000000a93b3b7220 */ /* 0x000fe20000400000 */
[----:B------:R-:W-:Y:S01]  /*b190*/  F2FP.BF16.F32.PACK_AB R14, RZ, R97 ;  /* 0x00000061ff0e723e */ /* 0x000fe200000010ff */
[--C-:B------:R-:W-:Y:S01]  /*b1a0*/  IMAD.X R97, R15, 0x1, R5.reuse, P4 ;  /* 0x000000010f617824 */ /* 0x100fe200020e0605 */
[----:B0-----:R-:W-:Y:S01]  /*b1b0*/  IADD3 R94, P5, R91, R4, RZ ;  /* 0x000000045b5e7210 */ /* 0x001fe20007fbe0ff */
[-C--:B------:R-:W-:Y:S01]  /*b1c0*/  FMUL R60, R60, R169.reuse ;  /* 0x000000a93c3c7220 */ /* 0x080fe20000400000 */
[----:B------:R-:W-:Y:S01]  /*b1d0*/  ISETP.GT.AND P4, PT, R0, 0x30, P2 ;  /* 0x000000300000780c */ /* 0x000fe20001784270 */
[-C--:B-1----:R-:W-:Y:S01]  /*b1e0*/  FMUL R74, R29, R169.reuse ;  /* 0x000000a91d4a7220 */ /* 0x082fe20000400000 */
[----:B------:R-:W-:Y:S01]  /*b1f0*/  PRMT R20, R12, 0x7610, R20 ;  /* 0x000076100c147816 */ /* 0x000fe20000000014 */
[----:B------:R-:W-:Y:S01]  /*b200*/  IMAD.X R95, R15, 0x1, R5, P5 ;  /* 0x000000010f5f7824 */ /* 0x000fe200028e0605 */
[----:B------:R-:W-:Y:S01]  /*b210*/  F2FP.BF16.F32.PACK_AB R12, RZ, R98 ;  /* 0x00000062ff0c723e */ /* 0x000fe200000010ff */
[-C--:B------:R-:W-:Y:S01]  /*b220*/  FMUL R61, R61, R169.reuse ;  /* 0x000000a93d3d7220 */ /* 0x080fe20000400000 */
[----:B------:R-:W-:Y:S01]  /*b230*/  IADD3 R98, P5, R89, R6, RZ ;  /* 0x0000000659627210 */ /* 0x000fe20007fbe0ff */
[----:B------:R0:W-:Y:S01]  /*b240*/  @P1 STG.E.U16 desc[UR36][R96.64], R20 ;  /* 0x0000001460001986 */ /* 0x0001e2000c101524 */
[----:B------:R-:W-:Y:S01]  /*b250*/  PRMT R72, R14, 0x7610, R72 ;  /* 0x000076100e487816 */ /* 0x000fe20000000048 */
[----:B------:R-:W-:Y:S01]  /*b260*/  FMUL R62, R62, R169 ;  /* 0x000000a93e3e7220 */ /* 0x000fe20000400000 */
[----:B------:R-:W-:Y:S01]  /*b270*/  F2FP.BF16.F32.PACK_AB R14, RZ, R99 ;  /* 0x00000063ff0e723e */ /* 0x000fe200000010ff */
[--C-:B------:R-:W-:Y:S01]  /*b280*/  IMAD.X R99, R15, 0x1, R7.reuse, P5 ;  /* 0x000000010f637824 */ /* 0x100fe200028e0607 */
[----:B------:R-:W-:Y:S01]  /*b290*/  LOP3.LUT R93, R13, 0x70, RZ, 0xfc, !PT ;  /* 0x000000700d5d7812 */ /* 0x000fe200078efcff */
[----:B------:R1:W-:Y:S01]  /*b2a0*/  @P0 STG.E.U16 desc[UR36][R94.64], R72 ;  /* 0x000000485e000986 */ /* 0x0003e2000c101524 */
[C---:B------:R-:W-:Y:S01]  /*b2b0*/  ISETP.GT.AND P1, PT, R0.reuse, 0x31, P2 ;  /* 0x000000310000780c */ /* 0x040fe20001724270 */
[-C--:B------:R-:W-:Y:S01]  /*b2c0*/  FMUL R63, R63, R169.reuse ;  /* 0x000000a93f3f7220 */ /* 0x080fe20000400000 */
[----:B------:R-:W-:Y:S01]  /*b2d0*/  ISETP.GT.AND P0, PT, R0, 0x38, P3 ;  /* 0x000000380000780c */ /* 0x000fe20001f04270 */
[-C--:B------:R-:W-:Y:S01]  /*b2e0*/  FMUL R64, R64, R169.reuse ;  /* 0x000000a940407220 */ /* 0x080fe20000400000 */
[----:B------:R-:W-:Y:S01]  /*b2f0*/  F2FP.BF16.F32.PACK_AB R102, RZ, R102 ;  /* 0x00000066ff66723e */ /* 0x000fe200000010ff */
[-C--:B------:R-:W-:Y:S01]  /*b300*/  FMUL R65, R65, R169.reuse ;  /* 0x000000a941417220 */ /* 0x080fe20000400000 */
[----:B0-----:R-:W-:Y:S01]  /*b310*/  PRMT R20, R12, 0x7610, R20 ;  /* 0x000076100c147816 */ /* 0x001fe20000000014 */
[-C--:B------:R-:W-:Y:S01]  /*b320*/  FMUL R12, R101, R169.reuse ;  /* 0x000000a9650c7220 */ /* 0x080fe20000400000 */
[----:B------:R-:W-:Y:S01]  /*b330*/  IADD3 R96, P5, R91, R6, RZ ;  /* 0x000000065b607210 */ /* 0x000fe20007fbe0ff */
[----:B------:R-:W-:Y:S01]  /*b340*/  FMUL R66, R66, R169 ;  /* 0x000000a942427220 */ /* 0x000fe20000400000 */
[----:B------:R-:W-:Y:S01]  /*b350*/  F2FP.BF16.F32.PACK_AB R103, RZ, R103 ;  /* 0x00000067ff67723e */ /* 0x000fe200000010ff */
[----:B------:R0:W-:Y:S01]  /*b360*/  @P4 STG.E.U16 desc[UR36][R98.64], R20 ;  /* 0x0000001462004986 */ /* 0x0001e2000c101524 */
[----:B-1----:R-:W-:Y:S01]  /*b370*/  PRMT R72, R14, 0x7610, R72 ;  /* 0x000076100e487816 */ /* 0x002fe20000000048 */
[----:B------:R-:W-:Y:S01]  /*b380*/  IMAD.X R97, R15, 0x1, R7, P5 ;  /* 0x000000010f617824 */ /* 0x000fe200028e0607 */
[----:B------:R-:W-:Y:S01]  /*b390*/  F2FP.BF16.F32.PACK_AB R14, RZ, R100 ;  /* 0x00000064ff0e723e */ /* 0x000fe200000010ff */
[-C--:B------:R-:W-:Y:S01]  /*b3a0*/  FMUL R67, R67, R169.reuse ;  /* 0x000000a943437220 */ /* 0x080fe20000400000 */
[-C--:B------:R-:W-:Y:S01]  /*b3b0*/  IADD3 R100, P4, R93, R4.reuse, RZ ;  /* 0x000000045d647210 */ /* 0x080fe20007f9e0ff */
[-C--:B------:R-:W-:Y:S01]  /*b3c0*/  FMUL R68, R68, R169.reuse ;  /* 0x000000a944447220 */ /* 0x080fe20000400000 */
[----:B------:R-:W-:Y:S01]  /*b3d0*/  LOP3.LUT R95, R13, 0x72, RZ, 0xfc, !PT ;  /* 0x000000720d5f7812 */ /* 0x000fe200078efcff */
[----:B------:R1:W-:Y:S01]  /*b3e0*/  @P1 STG.E.U16 desc[UR36][R96.64], R72 ;  /* 0x0000004860001986 */ /* 0x0003e2000c101524 */
[----:B------:R-:W-:Y:S01]  /*b3f0*/  ISETP.GT.AND P1, PT, R0, 0x39, P3 ;  /* 0x000000390000780c */ /* 0x000fe20001f24270 */
[--C-:B------:R-:W-:Y:S01]  /*b400*/  IMAD.X R101, R15, 0x1, R5.reuse, P4 ;  /* 0x000000010f657824 */ /* 0x100fe200020e0605 */
[----:B------:R-:W-:Y:S01]  /*b410*/  IADD3 R120, P4, R95, R4, RZ ;  /* 0x000000045f787210 */ /* 0x000fe20007f9e0ff */
[-C--:B------:R-:W-:Y:S01]  /*b420*/  FMUL R69, R69, R169.reuse ;  /* 0x000000a945457220 */ /* 0x080fe20000400000 */
[----:B------:R-:W-:Y:S01]  /*b430*/  F2FP.BF16.F32.PACK_AB R12, RZ, R12 ;  /* 0x0000000cff0c723e */ /* 0x000fe200000010ff */
[-C--:B------:R-:W-:Y:S01]  /*b440*/  FMUL R70, R70, R169.reuse ;  /* 0x000000a946467220 */ /* 0x080fe20000400000 */
[----:B------:R2:W-:Y:S01]  /*b450*/  @P0 STG.E.U16 desc[UR36][R100.64], R14 ;  /* 0x0000000e64000986 */ /* 0x0005e2000c101524 */
[----:B------:R-:W-:Y:S01]  /*b460*/  IMAD.X R121, R15, 0x1, R5, P4 ;  /* 0x000000010f797824 */ /* 0x000fe200020e0605 */
[----:B------:R-:W-:Y:S01]  /*b470*/  ISETP.GT.AND P0, PT, R0, 0x38, P2 ;  /* 0x000000380000780c */ /* 0x000fe20001704270 */
[----:B------:R-:W-:Y:S01]  /*b480*/  FMUL R71, R71, R169 ;  /* 0x000000a947477220 */ /* 0x000fe20000400000 */
[----:B0-----:R-:W-:-:S02]  /*b490*/  PRMT R20, R102, 0x7610, R20 ;  /* 0x0000761066147816 */ /* 0x001fc40000000014 */
[----:B-1----:R-:W-:Y:S01]  /*b4a0*/  IADD3 R96, P4, R93, R6, RZ ;  /* 0x000000065d607210 */ /* 0x002fe20007f9e0ff */
[----:B------:R0:W-:Y:S01]  /*b4b0*/  @P1 STG.E.U16 desc[UR36][R120.64], R12 ;  /* 0x0000000c78001986 */ /* 0x0001e2000c101524 */
[----:B------:R-:W-:Y:S02]  /*b4c0*/  F2FP.BF16.F32.PACK_AB R104, RZ, R104 ;  /* 0x00000068ff68723e */ /* 0x000fe400000010ff */
[----:B------:R-:W-:Y:S01]  /*b4d0*/  LOP3.LUT R99, R13, 0x80, RZ, 0xfc, !PT ;  /* 0x000000800d637812 */ /* 0x000fe200078efcff */
[--C-:B------:R-:W-:Y:S01]  /*b4e0*/  IMAD.X R97, R15, 0x1, R7.reuse, P4 ;  /* 0x000000010f617824 */ /* 0x100fe200020e0607 */
[C---:B------:R-:W-:Y:S02]  /*b4f0*/  ISETP.GT.AND P4, PT, R0.reuse, 0x39, P2 ;  /* 0x000000390000780c */ /* 0x040fe40001784270 */
[----:B--2---:R-:W-:Y:S02]  /*b500*/  IADD3 R100, P5, R95, R6, RZ ;  /* 0x000000065f647210 */ /* 0x004fe40007fbe0ff */
[----:B------:R-:W-:Y:S01]  /*b510*/  PRMT R14, R103, 0x7610, R14 ;  /* 0x00007610670e7816 */ /* 0x000fe2000000000e */
[----:B------:R1:W-:Y:S01]  /*b520*/  @P0 STG.E.U16 desc[UR36][R96.64], R20 ;  /* 0x0000001460000986 */ /* 0x0003e2000c101524 */
[C---:B------:R-:W-:Y:S01]  /*b530*/  ISETP.GT.AND P1, PT, R0.reuse, 0x40, P3 ;  /* 0x000000400000780c */ /* 0x040fe20001f24270 */
[----:B------:R-:W-:Y:S01]  /*b540*/  IMAD.X R101, R15, 0x1, R7, P5 ;  /* 0x000000010f657824 */ /* 0x000fe200028e0607 */
[----:B------:R-:W-:-:S02]  /*b550*/  ISETP.GT.AND P0, PT, R0, 0x41, P3 ;  /* 0x000000410000780c */ /* 0x000fc40001f04270 */
[----:B------:R-:W-:Y:S02]  /*b560*/  IADD3 R102, P5, R99, R4, RZ ;  /* 0x0000000463667210 */ /* 0x000fe40007fbe0ff */
[----:B0-----:R-:W-:Y:S01]  /*b570*/  F2FP.BF16.F32.PACK_AB R12, RZ, R105 ;  /* 0x00000069ff0c723e */ /* 0x001fe200000010ff */
[----:B------:R0:W-:Y:S01]  /*b580*/  @P4 STG.E.U16 desc[UR36][R100.64], R14 ;  /* 0x0000000e64004986 */ /* 0x0001e2000c101524 */
[----:B------:R-:W-:Y:S01]  /*b590*/  F2FP.BF16.F32.PACK_AB R108, RZ, R108 ;  /* 0x0000006cff6c723e */ /* 0x000fe200000010ff */
[----:B------:R-:W-:Y:S01]  /*b5a0*/  IMAD.X R103, R15, 0x1, R5, P5 ;  /* 0x000000010f677824 */ /* 0x000fe200028e0605 */
[----:B------:R-:W-:Y:S01]  /*b5b0*/  PRMT R72, R12, 0x7610, R72 ;  /* 0x000076100c487816 */ /* 0x000fe20000000048 */
[----:B------:R-:W-:Y:S01]  /*b5c0*/  FMUL R12, R106, R169 ;  /* 0x000000a96a0c7220 */ /* 0x000fe20000400000 */
[----:B-1----:R-:W-:Y:S02]  /*b5d0*/  LOP3.LUT R97, R13, 0x82, RZ, 0xfc, !PT ;  /* 0x000000820d617812 */ /* 0x002fe400078efcff */
[----:B------:R-:W-:-:S02]  /*b5e0*/  PRMT R20, R104, 0x7610, R20 ;  /* 0x0000761068147816 */ /* 0x000fc40000000014 */
[C---:B------:R-:W-:Y:S02]  /*b5f0*/  IADD3 R104, P4, R97.reuse, R4, RZ ;  /* 0x0000000461687210 */ /* 0x040fe40007f9e0ff */
[-C--:B------:R-:W-:Y:S01]  /*b600*/  IADD3 R120, P5, R97, R6.reuse, RZ ;  /* 0x0000000661787210 */ /* 0x080fe20007fbe0ff */
[----:B------:R1:W-:Y:S01]  /*b610*/  @P1 STG.E.U16 desc[UR36][R102.64], R20 ;  /* 0x0000001466001986 */ /* 0x0003e2000c101524 */
[C---:B------:R-:W-:Y:S01]  /*b620*/  ISETP.GT.AND P1, PT, R0.reuse, 0x40, P2 ;  /* 0x000000400000780c */ /* 0x040fe20001724270 */
[----:B------:R-:W-:Y:S01]  /*b630*/  IMAD.X R105, R15, 0x1, R5, P4 ;  /* 0x000000010f697824 */ /* 0x000fe200020e0605 */
[----:B------:R-:W-:Y:S01]  /*b640*/  IADD3 R106, P4, R99, R6, RZ ;  /* 0x00000006636a7210 */ /* 0x000fe20007f9e0ff */
[C-C-:B------:R-:W-:Y:S01]  /*b650*/  IMAD.X R121, R15.reuse, 0x1, R7.reuse, P5 ;  /* 0x000000010f797824 */ /* 0x140fe200028e0607 */
[----:B0-----:R-:W-:Y:S02]  /*b660*/  F2FP.BF16.F32.PACK_AB R14, RZ, R107 ;  /* 0x0000006bff0e723e */ /* 0x001fe400000010ff */
[----:B------:R0:W-:Y:S01]  /*b670*/  @P0 STG.E.U16 desc[UR36][R104.64], R72 ;  /* 0x0000004868000986 */ /* 0x0001e2000c101524 */
[----:B------:R-:W-:Y:S01]  /*b680*/  ISETP.GT.AND P0, PT, R0, 0x41, P2 ;  /* 0x000000410000780c */ /* 0x000fe20001704270 */
[----:B------:R-:W-:Y:S01]  /*b690*/  IMAD.X R107, R15, 0x1, R7, P4 ;  /* 0x000000010f6b7824 */ /* 0x000fe200020e0607 */
[----:B------:R-:W-:-:S02]  /*b6a0*/  F2FP.BF16.F32.PACK_AB R12, RZ, R12 ;  /* 0x0000000cff0c723e */ /* 0x000fc400000010ff */
[C---:B-1----:R-:W-:Y:S02]  /*b6b0*/  LOP3.LUT R103, R13.reuse, 0x90, RZ, 0xfc, !PT ;  /* 0x000000900d677812 */ /* 0x042fe400078efcff */
[----:B------:R-:W-:Y:S01]  /*b6c0*/  LOP3.LUT R101, R13, 0x92, RZ, 0xfc, !PT ;  /* 0x000000920d657812 */ /* 0x000fe200078efcff */
[----:B------:R1:W-:Y:S01]  /*b6d0*/  @P1 STG.E.U16 desc[UR36][R106.64], R12 ;  /* 0x0000000c6a001986 */ /* 0x0003e2000c101524 */
[----:B------:R-:W-:Y:S02]  /*b6e0*/  ISETP.GT.AND P1, PT, R0, 0x48, P3 ;  /* 0x000000480000780c */ /* 0x000fe40001f24270 */
[----:B------:R-:W-:Y:S02]  /*b6f0*/  PRMT R20, R108, 0x7610, R20 ;  /* 0x000076106c147816 */ /* 0x000fe40000000014 */
[----:B0-----:R-:W-:Y:S01]  /*b700*/  IADD3 R104, P4, R103, R4, RZ ;  /* 0x0000000467687210 */ /* 0x001fe20007f9e0ff */
[----:B------:R0:W-:Y:S01]  /*b710*/  @P0 STG.E.U16 desc[UR36][R120.64], R14 ;  /* 0x0000000e78000986 */ /* 0x0001e2000c101524 */
[----:B------:R-:W-:-:S02]  /*b720*/  ISETP.GT.AND P0, PT, R0, 0x49, P3 ;  /* 0x000000490000780c */ /* 0x000fc40001f04270 */
[----:B------:R-:W-:Y:S01]  /*b730*/  F2FP.BF16.F32.PACK_AB R109, RZ, R109 ;  /* 0x0000006dff6d723e */ /* 0x000fe200000010ff */
[--C-:B------:R-:W-:Y:S01]  /*b740*/  IMAD.X R105, R15, 0x1, R5.reuse, P4 ;  /* 0x000000010f697824 */ /* 0x100fe200020e0605 */
[C---:B------:R-:W-:Y:S02]  /*b750*/  ISETP.GT.AND P4, PT, R0.reuse, 0x48, P2 ;  /* 0x000000480000780c */ /* 0x040fe40001784270 */
[----:B-1----:R-:W-:Y:S02]  /*b760*/  IADD3 R106, P5, R101, R4, RZ ;  /* 0x00000004656a7210 */ /* 0x002fe40007fbe0ff */
[----:B------:R-:W-:Y:S01]  /*b770*/  F2FP.BF16.F32.PACK_AB R12, RZ, R110 ;  /* 0x0000006eff0c723e */ /* 0x000fe200000010ff */
[----:B------:R1:W-:Y:S01]  /*b780*/  @P1 STG.E.U16 desc[UR36][R104.64], R20 ;  /* 0x0000001468001986 */ /* 0x0003e2000c101524 */
[----:B------:R-:W-:Y:S01]  /*b790*/  ISETP.GT.AND P1, PT, R0, 0x49, P2 ;  /* 0x000000490000780c */ /* 0x000fe20001724270 */
[----:B------:R-:W-:Y:S01]  /*b7a0*/  IMAD.X R107, R15, 0x1, R5, P5 ;  /* 0x000000010f6b7824 */ /* 0x000fe200028e0605 */
[----:B------:R-:W-:-:S02]  /*b7b0*/  IADD3 R108, P5, R103, R6, RZ ;  /* 0x00000006676c7210 */ /* 0x000fc40007fbe0ff */
[----:B0-----:R-:W-:Y:S02]  /*b7c0*/  F2FP.BF16.F32.PACK_AB R14, RZ, R112 ;  /* 0x00000070ff0e723e */ /* 0x001fe400000010ff */
[----:B------:R0:W-:Y:S01]  /*b7d0*/  @P0 STG.E.U16 desc[UR36][R106.64], R109 ;  /* 0x0000006d6a000986 */ /* 0x0001e2000c101524 */
[----:B------:R-:W-:Y:S02]  /*b7e0*/  F2FP.BF16.F32.PACK_AB R111, RZ, R111 ;  /* 0x0000006fff6f723e */ /* 0x000fe400000010ff */
[----:B------:R-:W-:Y:S02]  /*b7f0*/  ISETP.GT.AND P0, PT, R0, 0x50, P3 ;  /* 0x000000500000780c */ /* 0x000fe40001f04270 */
[----:B-1----:R-:W-:Y:S01]  /*b800*/  PRMT R20, R12, 0x7610, R20 ;  /* 0x000076100c147816 */ /* 0x002fe20000000014 */
[----:B------:R-:W-:Y:S01]  /*b810*/  FMUL R12, R113, R169 ;  /* 0x000000a9710c7220 */ /* 0x000fe20000400000 */
[----:B------:R-:W-:Y:S02]  /*b820*/  LOP3.LUT R105, R13, 0xa0, RZ, 0xfc, !PT ;  /* 0x000000a00d697812 */ /* 0x000fe400078efcff */
[----:B------:R-:W-:-:S02]  /*b830*/  PRMT R72, R111, 0x7610, R72 ;  /* 0x000076106f487816 */ /* 0x000fc40000000048 */
[----:B------:R-:W-:Y:S01]  /*b840*/  F2FP.BF16.F32.PACK_AB R12, RZ, R12 ;  /* 0x0000000cff0c723e */ /* 0x000fe200000010ff */
[--C-:B0-----:R-:W-:Y:S01]  /*b850*/  IMAD.X R109, R15, 0x1, R7.reuse, P5 ;  /* 0x000000010f6d7824 */ /* 0x101fe200028e0607 */
[----:B------:R-:W-:Y:S02]  /*b860*/  IADD3 R110, P5, R101, R6, RZ ;  /* 0x00000006656e7210 */ /* 0x000fe40007fbe0ff */
[----:B------:R-:W-:Y:S02]  /*b870*/  LOP3.LUT R107, R13, 0xa2, RZ, 0xfc, !PT ;  /* 0x000000a20d6b7812 */ /* 0x000fe400078efcff */
[----:B------:R0:W-:Y:S01]  /*b880*/  @P4 STG.E.U16 desc[UR36][R108.64], R20 ;  /* 0x000000146c004986 */ /* 0x0001e2000c101524 */
[----:B------:R-:W-:Y:S01]  /*b890*/  IADD3 R112, P4, R105, R4, RZ ;  /* 0x0000000469707210 */ /* 0x000fe20007f9e0ff */
[C---:B------:R-:W-:Y:S01]  /*b8a0*/  IMAD.X R111, R15.reuse, 0x1, R7, P5 ;  /* 0x000000010f6f7824 */ /* 0x040fe200028e0607 */
[----:B------:R-:W-:Y:S02]  /*b8b0*/  F2FP.BF16.F32.PACK_AB R114, RZ, R114 ;  /* 0x00000072ff72723e */ /* 0x000fe400000010ff */
[----:B------:R-:W-:Y:S01]  /*b8c0*/  F2FP.BF16.F32.PACK_AB R115, RZ, R115 ;  /* 0x00000073ff73723e */ /* 0x000fe200000010ff */
[----:B------:R-:W-:Y:S01]  /*b8d0*/  IMAD.X R113, R15, 0x1, R5, P4 ;  /* 0x000000010f717824 */ /* 0x000fe200020e0605 */
[----:B------:R1:W-:Y:S01]  /*b8e0*/  @P1 STG.E.U16 desc[UR36][R110.64], R72 ;  /* 0x000000486e001986 */ /* 0x0003e2000c101524 */
[----:B------:R-:W-:-:S02]  /*b8f0*/  ISETP.GT.AND P1, PT, R0, 0x51, P3 ;  /* 0x000000510000780c */ /* 0x000fc40001f24270 */
[----:B------:R-:W-:Y:S01]  /*b900*/  F2FP.BF16.F32.PACK_AB R116, RZ, R116 ;  /* 0x00000074ff74723e */ /* 0x000fe200000010ff */
[----:B------:R2:W-:Y:S01]  /*b910*/  @P0 STG.E.U16 desc[UR36][R112.64], R14 ;  /* 0x0000000e70000986 */ /* 0x0005e2000c101524 */
[----:B0-----:R-:W-:Y:S01]  /*b920*/  IADD3 R108, P4, R107, R4, RZ ;  /* 0x000000046b6c7210 */ /* 0x001fe20007f9e0ff */
[----:B------:R-:W-:Y:S01]  /*b930*/  FMUL R20, R27, R169 ;  /* 0x000000a91b147220 */ /* 0x000fe20000400000 */
[----:B------:R-:W-:Y:S02]  /*b940*/  ISETP.GT.AND P0, PT, R0, 0x50, P2 ;  /* 0x000000500000780c */ /* 0x000fe40001704270 */
[----:B------:R-:W-:Y:S01]  /*b950*/  F2FP.BF16.F32.PACK_AB R117, RZ, R117 ;  /* 0x00000075ff75723e */ /* 0x000fe200000010ff */
[----:B------:R-:W-:Y:S01]  /*b960*/  IMAD.X R109, R15, 0x1, R5, P4 ;  /* 0x000000010f6d7824 */ /* 0x000fe200020e0605 */
[----:B------:R-:W-:Y:S01]  /*b970*/  F2FP.BF16.F32.PACK_AB R118, RZ, R118 ;  /* 0x00000076ff76723e */ /* 0x000fe200000010ff */
[----:B-1----:R-:W-:Y:S01]  /*b980*/  FMUL R72, R28, R169 ;  /* 0x000000a91c487220 */ /* 0x002fe20000400000 */
[----:B------:R-:W-:-:S02]  /*b990*/  IADD3 R110, P4, R105, R6, RZ ;  /* 0x00000006696e7210 */ /* 0x000fc40007f9e0ff */
[----:B------:R0:W-:Y:S01]  /*b9a0*/  @P1 STG.E.U16 desc[UR36][R108.64], R12 ;  /* 0x0000000c6c001986 */ /* 0x0001e2000c101524 */
[----:B--2---:R-:W-:Y:S01]  /*b9b0*/  IADD3 R112, P5, R107, R6, RZ ;  /* 0x000000066b707210 */ /* 0x004fe20007fbe0ff */
[-C--:B------:R-:W-:Y:S01]  /*b9c0*/  FMUL R14, R26, R169.reuse ;  /* 0x000000a91a0e7220 */ /* 0x080fe20000400000 */
[C-C-:B------:R-:W-:Y:S01]  /*b9d0*/  IMAD.X R111, R15.reuse, 0x1, R7.reuse, P4 ;  /* 0x000000010f6f7824 */ /* 0x140fe200020e0607 */
[----:B------:R-:W-:Y:S02]  /*b9e0*/  ISETP.GT.AND P4, PT, R0, 0x51, P2 ;  /* 0x000000510000780c */ /* 0x000fe40001784270 */
[----:B------:R-:W-:Y:S01]  /*b9f0*/  IMAD.X R113, R15, 0x1, R7, P5 ;  /* 0x000000010f717824 */ /* 0x000fe200028e0607 */
[C---:B------:R-:W-:Y:S01]  /*ba00*/  ISETP.GT.AND P1, PT, R3.reuse, 0x100, PT ;  /* 0x000001000300780c */ /* 0x040fe20003f24270 */
[----:B------:R-:W-:Y:S01]  /*ba10*/  @P0 STG.E.U16 desc[UR36][R110.64], R114 ;  /* 0x000000726e000986 */ /* 0x000fe2000c101524 */
[----:B------:R-:W-:Y:S02]  /*ba20*/  ISETP.GT.AND P0, PT, R3, 0x108, PT ;  /* 0x000001080300780c */ /* 0x000fe40003f04270 */
[----:B------:R-:W-:Y:S01]  /*ba30*/  LOP3.LUT R3, R13, 0xb2, RZ, 0xfc, !PT ;  /* 0x000000b20d037812 */ /* 0x000fe200078efcff */
[----:B0-----:R-:W-:Y:S01]  /*ba40*/  FMUL R12, R25, R169 ;  /* 0x000000a9190c7220 */ /* 0x001fe20000400000 */
[----:B------:R-:W-:-:S02]  /*ba50*/  LOP3.LUT R25, R13, 0xb0, RZ, 0xfc, !PT ;  /* 0x000000b00d197812 */ /* 0x000fc400078efcff */
[----:B------:R-:W-:Y:S02]  /*ba60*/  F2FP.BF16.F32.PACK_AB R119, RZ, R119 ;  /* 0x00000077ff77723e */ /* 0x000fe400000010ff */
[----:B------:R-:W-:Y:S01]  /*ba70*/  @P4 STG.E.U16 desc[UR36][R112.64], R115 ;  /* 0x0000007370004986 */ /* 0x000fe2000c101524 */
[C---:B------:R-:W-:Y:S02]  /*ba80*/  ISETP.GT.AND P4, PT, R0.reuse, 0x58, P3 ;  /* 0x000000580000780c */ /* 0x040fe40001f84270 */
[----:B------:R-:W-:Y:S02]  /*ba90*/  IADD3 R26, P5, R25, R4, RZ ;  /* 0x00000004191a7210 */ /* 0x000fe40007fbe0ff */
[----:B------:R-:W-:Y:S02]  /*baa0*/  ISETP.GT.AND P3, PT, R0, 0x59, P3 ;  /* 0x000000590000780c */ /* 0x000fe40001f64270 */
[----:B------:R-:W-:Y:S01]  /*bab0*/  F2FP.BF16.F32.PACK_AB R24, RZ, R24 ;  /* 0x00000018ff18723e */ /* 0x000fe200000010ff */
[----:B------:R-:W-:Y:S01]  /*bac0*/  IMAD.X R27, R15, 0x1, R5, P5 ;  /* 0x000000010f1b7824 */ /* 0x000fe200028e0605 */
[----:B------:R-:W-:-:S02]  /*bad0*/  IADD3 R4, P5, R3, R4, RZ ;  /* 0x0000000403047210 */ /* 0x000fc40007fbe0ff */
[----:B------:R-:W-:Y:S02]  /*bae0*/  F2FP.BF16.F32.PACK_AB R14, RZ, R14 ;  /* 0x0000000eff0e723e */ /* 0x000fe400000010ff */
[----:B------:R-:W-:Y:S01]  /*baf0*/  F2FP.BF16.F32.PACK_AB R20, RZ, R20 ;  /* 0x00000014ff14723e */ /* 0x000fe200000010ff */
[----:B------:R-:W-:Y:S01]  /*bb00*/  IMAD.X R5, R15, 0x1, R5, P5 ;  /* 0x000000010f057824 */ /* 0x000fe200028e0605 */
[----:B------:R-:W-:Y:S01]  /*bb10*/  @P4 STG.E.U16 desc[UR36][R26.64], R116 ;  /* 0x000000741a004986 */ /* 0x000fe2000c101524 */
[-C--:B------:R-:W-:Y:S02]  /*bb20*/  IADD3 R28, P4, R25, R6.reuse, RZ ;  /* 0x00000006191c7210 */ /* 0x080fe40007f9e0ff */
[----:B------:R-:W-:Y:S01]  /*bb30*/  IADD3 R6, P5, R3, R6, RZ ;  /* 0x0000000603067210 */ /* 0x000fe20007fbe0ff */
[----:B------:R0:W-:Y:S01]  /*bb40*/  @P3 STG.E.U16 desc[UR36][R4.64], R117 ;  /* 0x0000007504003986 */ /* 0x0001e2000c101524 */
[C---:B------:R-:W-:Y:S01]  /*bb50*/  ISETP.GT.AND P3, PT, R0.reuse, 0x58, P2 ;  /* 0x000000580000780c */ /* 0x040fe20001764270 */
[C-C-:B------:R-:W-:Y:S01]  /*bb60*/  IMAD.X R29, R15.reuse, 0x1, R7.reuse, P4 ;  /* 0x000000010f1d7824 */ /* 0x140fe200020e0607 */
[C---:B------:R-:W-:Y:S01]  /*bb70*/  ISETP.GT.AND P2, PT, R0.reuse, 0x59, P2 ;  /* 0x000000590000780c */ /* 0x040fe20001744270 */
[----:B------:R-:W-:Y:S01]  /*bb80*/  IMAD.X R7, R15, 0x1, R7, P5 ;  /* 0x000000010f077824 */ /* 0x000fe200028e0607 */
[----:B------:R-:W-:-:S02]  /*bb90*/  ISETP.GT.AND P4, PT, R0, RZ, P1 ;  /* 0x000000ff0000720c */ /* 0x000fc40000f84270 */
[----:B------:R-:W-:Y:S02]  /*bba0*/  F2FP.BF16.F32.PACK_AB R72, RZ, R72 ;  /* 0x00000048ff48723e */ /* 0x000fe400000010ff */
[----:B------:R-:W-:Y:S02]  /*bbb0*/  F2FP.BF16.F32.PACK_AB R74, RZ, R74 ;  /* 0x0000004aff4a723e */ /* 0x000fe400000010ff */
[----:B------:R-:W-:Y:S02]  /*bbc0*/  F2FP.BF16.F32.PACK_AB R30, RZ, R30 ;  /* 0x0000001eff1e723e */ /* 0x000fe400000010ff */
[----:B0-----:R-:W-:Y:S01]  /*bbd0*/  IADD3 R4, P5, R13, R8, RZ ;  /* 0x000000080d047210 */ /* 0x001fe20007fbe0ff */
[----:B------:R-:W-:Y:S01]  /*bbe0*/  @P3 STG.E.U16 desc[UR36][R28.64], R118 ;  /* 0x000000761c003986 */ /* 0x000fe2000c101524 */
[C---:B------:R-:W-:Y:S02]  /*bbf0*/  ISETP.GT.AND P3, PT, R0.reuse, RZ, P0 ;  /* 0x000000ff0000720c */ /* 0x040fe40000764270 */
[----:B------:R-:W-:Y:S01]  /*bc00*/  F2FP.BF16.F32.PACK_AB R31, RZ, R31 ;  /* 0x0000001fff1f723e */ /* 0x000fe200000010ff */
[----:B------:R-:W-:Y:S01]  /*bc10*/  IMAD.X R5, R15, 0x1, R9, P5 ;  /* 0x000000010f057824 */ /* 0x000fe200028e0609 */
[----:B------:R-:W-:Y:S01]  /*bc20*/  @P2 STG.E.U16 desc[UR36][R6.64], R119 ;  /* 0x0000007706002986 */ /* 0x000fe2000c101524 */
[----:B------:R-:W-:-:S02]  /*bc30*/  ISETP.GT.AND P2, PT, R0, 0x1, P1 ;  /* 0x000000010000780c */ /* 0x000fc40000f44270 */
[----:B------:R-:W-:Y:S01]  /*bc40*/  F2FP.BF16.F32.PACK_AB R32, RZ, R32 ;  /* 0x00000020ff20723e */ /* 0x000fe200000010ff */
[----:B------:R0:W-:Y:S01]  /*bc50*/  @P4 STG.E.U16 desc[UR36][R4.64], R24 ;  /* 0x0000001804004986 */ /* 0x0001e2000c101524 */
[----:B------:R-:W-:Y:S02]  /*bc60*/  IADD3 R26, P4, R13, R10, RZ ;  /* 0x0000000a0d1a7210 */ /* 0x000fe40007f9e0ff */
[----:B------:R-:W-:Y:S02]  /*bc70*/  F2FP.BF16.F32.PACK_AB R33, RZ, R33 ;  /* 0x00000021ff21723e */ /* 0x000fe400000010ff */
[----:B------:R-:W-:Y:S01]  /*bc80*/  F2FP.BF16.F32.PACK_AB R34, RZ, R34 ;  /* 0x00000022ff22723e */ /* 0x000fe200000010ff */
[----:B------:R-:W-:Y:S01]  /*bc90*/  IMAD.X R27, R15, 0x1, R11, P4 ;  /* 0x000000010f1b7824 */ /* 0x000fe200020e060b */
[----:B------:R-:W-:Y:S02]  /*bca0*/  F2FP.BF16.F32.PACK_AB R35, RZ, R35 ;  /* 0x00000023ff23723e */ /* 0x000fe400000010ff */
[----:B------:R-:W-:-:S02]  /*bcb0*/  F2FP.BF16.F32.PACK_AB R36, RZ, R36 ;  /* 0x00000024ff24723e */ /* 0x000fc400000010ff */
[----:B------:R-:W-:Y:S02]  /*bcc0*/  F2FP.BF16.F32.PACK_AB R37, RZ, R37 ;  /* 0x00000025ff25723e */ /* 0x000fe400000010ff */
[----:B0-----:R-:W-:Y:S02]  /*bcd0*/  F2FP.BF16.F32.PACK_AB R5, RZ, R12 ;  /* 0x0000000cff05723e */ /* 0x001fe400000010ff */
[C---:B------:R-:W-:Y:S02]  /*bce0*/  IADD3 R12, P5, R17.reuse, R8, RZ ;  /* 0x00000008110c7210 */ /* 0x040fe40007fbe0ff */
[----:B------:R-:W-:Y:S02]  /*bcf0*/  IADD3 R4, P4, R17, R10, RZ ;  /* 0x0000000a11047210 */ /* 0x000fe40007f9e0ff */
[----:B------:R-:W-:Y:S01]  /*bd00*/  PRMT R7, R5, 0x7610, R7 ;  /* 0x0000761005077816 */ /* 0x000fe20000000007 */
[C---:B------:R-:W-:Y:S01]  /*bd10*/  IMAD.X R13, R15.reuse, 0x1, R9, P5 ;  /* 0x000000010f0d7824 */ /* 0x040fe200028e0609 */
[----:B------:R-:W-:Y:S01]  /*bd20*/  ISETP.GT.AND P5, PT, R0, 0x1, P0 ;  /* 0x000000010000780c */ /* 0x000fe200007a4270 */
[----:B------:R-:W-:Y:S01]  /*bd30*/  IMAD.X R5, R15, 0x1, R11, P4 ;  /* 0x000000010f057824 */ /* 0x000fe200020e060b */
[----:B------:R-:W-:-:S02]  /*bd40*/  IADD3 R28, P4, R21, R8, RZ ;  /* 0x00000008151c7210 */ /* 0x000fc40007f9e0ff */
[----:B------:R0:W-:Y:S01]  /*bd50*/  @P2 STG.E.U16 desc[UR36][R12.64], R7 ;  /* 0x000000070c002986 */ /* 0x0001e2000c101524 */
[C---:B------:R-:W-:Y:S02]  /*bd60*/  ISETP.GT.AND P2, PT, R0.reuse, 0x8, P1 ;  /* 0x000000080000780c */ /* 0x040fe40000f44270 */
[----:B------:R-:W-:Y:S01]  /*bd70*/  IMAD.X R29, R15, 0x1, R9, P4 ;  /* 0x000000010f1d7824 */ /* 0x000fe200020e0609 */
[----:B------:R-:W-:Y:S01]  /*bd80*/  @P3 STG.E.U16 desc[UR36][R26.64], R14 ;  /* 0x0000000e1a003986 */ /* 0x000fe2000c101524 */
[----:B------:R-:W-:Y:S02]  /*bd90*/  ISETP.GT.AND P3, PT, R0, 0x9, P1 ;  /* 0x000000090000780c */ /* 0x000fe40000f64270 */
[----:B------:R-:W-:Y:S02]  /*bda0*/  F2FP.BF16.F32.PACK_AB R38, RZ, R38 ;  /* 0x00000026ff26723e */ /* 0x000fe400000010ff */
[----:B------:R1:W-:Y:S01]  /*bdb0*/  @P5 STG.E.U16 desc[UR36][R4.64], R20 ;  /* 0x0000001404005986 */ /* 0x0003e2000c101524 */
[----:B------:R-:W-:-:S02]  /*bdc0*/  IADD3 R6, P5, R19, R8, RZ ;  /* 0x0000000813067210 */ /* 0x000fc40007fbe0ff */
[----:B------:R-:W-:Y:S02]  /*bdd0*/  F2FP.BF16.F32.PACK_AB R39, RZ, R39 ;  /* 0x00000027ff27723e */ /* 0x000fe400000010ff */
[----:B------:R-:W-:Y:S01]  /*bde0*/  F2FP.BF16.F32.PACK_AB R40, RZ, R40 ;  /* 0x00000028ff28723e */ /* 0x000fe200000010ff */
[----:B0-----:R-:W-:Y:S01]  /*bdf0*/  IMAD.X R7, R15, 0x1, R9, P5 ;  /* 0x000000010f077824 */ /* 0x001fe200028e0609 */
[C---:B------:R-:W-:Y:S02]  /*be00*/  ISETP.GT.AND P5, PT, R0.reuse, 0x8, P0 ;  /* 0x000000080000780c */ /* 0x040fe400007a4270 */
[----:B------:R-:W-:Y:S02]  /*be10*/  F2FP.BF16.F32.PACK_AB R41, RZ, R41 ;  /* 0x00000029ff29723e */ /* 0x000fe400000010ff */
[----:B------:R-:W-:Y:S01]  /*be20*/  @P2 STG.E.U16 desc[UR36][R6.64], R72 ;  /* 0x0000004806002986 */ /* 0x000fe2000c101524 */
[----:B-1----:R-:W-:Y:S02]  /*be30*/  IADD3 R4, P4, R19, R10, RZ ;  /* 0x0000000a13047210 */ /* 0x002fe40007f9e0ff */
[C---:B------:R-:W-:Y:S01]  /*be40*/  ISETP.GT.AND P2, PT, R0.reuse, 0x9, P0 ;  /* 0x000000090000780c */ /* 0x040fe20000744270 */
[----:B------:R-:W-:Y:S01]  /*be50*/  @P3 STG.E.U16 desc[UR36][R28.64], R74 ;  /* 0x0000004a1c003986 */ /* 0x000fe2000c101524 */
[----:B------:R-:W-:Y:S01]  /*be60*/  ISETP.GT.AND P3, PT, R0, 0x10, P1 ;  /* 0x000000100000780c */ /* 0x000fe20000f64270 */
[----:B------:R-:W-:Y:S01]  /*be70*/  IMAD.X R5, R15, 0x1, R11, P4 ;  /* 0x000000010f057824 */ /* 0x000fe200020e060b */
[----:B------:R-:W-:-:S02]  /*be80*/  IADD3 R20, P4, R75, R8, RZ ;  /* 0x000000084b147210 */ /* 0x000fc40007f9e0ff */
[----:B------:R-:W-:Y:S02]  /*be90*/  F2FP.BF16.F32.PACK_AB R42, RZ, R42 ;  /* 0x0000002aff2a723e */ /* 0x000fe400000010ff */
[----:B------:R0:W-:Y:S01]  /*bea0*/  @P5 STG.E.U16 desc[UR36][R4.64], R30 ;  /* 0x0000001e04005986 */ /* 0x0001e2000c101524 */
[----:B------:R-:W-:Y:S01]  /*beb0*/  IADD3 R12, P5, R21, R10, RZ ;  /* 0x0000000a150c7210 */ /* 0x000fe20007fbe0ff */
[C---:B------:R-:W-:Y:S01]  /*bec0*/  IMAD.X R21, R15.reuse, 0x1, R9, P4 ;  /* 0x000000010f157824 */ /* 0x040fe200020e0609 */
[----:B------:R-:W-:Y:S02]  /*bed0*/  F2FP.BF16.F32.PACK_AB R43, RZ, R43 ;  /* 0x0000002bff2b723e */ /* 0x000fe400000010ff */
[----:B------:R-:W-:Y:S01]  /*bee0*/  F2FP.BF16.F32.PACK_AB R44, RZ, R44 ;  /* 0x0000002cff2c723e */ /* 0x000fe200000010ff */
[----:B------:R-:W-:Y:S01]  /*bef0*/  IMAD.X R13, R15, 0x1, R11, P5 ;  /* 0x000000010f0d7824 */ /* 0x000fe200028e060b */
[----:B------:R-:W-:Y:S02]  /*bf00*/  ISETP.GT.AND P5, PT, R0, 0x11, P1 ;  /* 0x000000110000780c */ /* 0x000fe40000fa4270 */
[----:B------:R-:W-:-:S02]  /*bf10*/  F2FP.BF16.F32.PACK_AB R45, RZ, R45 ;  /* 0x0000002dff2d723e */ /* 0x000fc400000010ff */
[----:B------:R-:W-:Y:S01]  /*bf20*/  @P2 STG.E.U16 desc[UR36][R12.64], R31 ;  /* 0x0000001f0c002986 */ /* 0x000fe2000c101524 */
[----:B0-----:R-:W-:Y:S02]  /*bf30*/  IADD3 R4, P4, R73, R8, RZ ;  /* 0x0000000849047210 */ /* 0x001fe40007f9e0ff */
[C---:B------:R-:W-:Y:S01]  /*bf40*/  ISETP.GT.AND P2, PT, R0.reuse, 0x10, P0 ;  /* 0x000000100000780c */ /* 0x040fe20000744270 */
[----:B------:R-:W-:Y:S01]  /*bf50*/  @P3 STG.E.U16 desc[UR36][R20.64], R32 ;  /* 0x0000002014003986 */ /* 0x000fe2000c101524 */
[----:B------:R-:W-:Y:S01]  /*bf60*/  ISETP.GT.AND P3, PT, R0, 0x11, P0 ;  /* 0x000000110000780c */ /* 0x000fe20000764270 */
[----:B------:R-:W-:Y:S01]  /*bf70*/  IMAD.X R5, R15, 0x1, R9, P4 ;  /* 0x000000010f057824 */ /* 0x000fe200020e0609 */
[----:B------:R-:W-:Y:S02]  /*bf80*/  IADD3 R26, P4, R73, R10, RZ ;  /* 0x0000000a491a7210 */ /* 0x000fe40007f9e0ff */
[----:B------:R-:W-:Y:S02]  /*bf90*/  F2FP.BF16.F32.PACK_AB R46, RZ, R46 ;  /* 0x0000002eff2e723e */ /* 0x000fe400000010ff */
[----:B------:R0:W-:Y:S01]  /*bfa0*/  @P5 STG.E.U16 desc[UR36][R4.64], R33 ;  /* 0x0000002104005986 */ /* 0x0001e2000c101524 */
[----:B------:R-:W-:Y:S01]  /*bfb0*/  IADD3 R6, P5, R75, R10, RZ ;  /* 0x0000000a4b067210 */ /* 0x000fe20007fbe0ff */
[----:B------:R-:W-:Y:S01]  /*bfc0*/  IMAD.X R27, R15, 0x1, R11, P4 ;  /* 0x000000010f1b7824 */ /* 0x000fe200020e060b */
[----:B------:R-:W-:-:S02]  /*bfd0*/  F2FP.BF16.F32.PACK_AB R47, RZ, R47 ;  /* 0x0000002fff2f723e */ /* 0x000fc400000010ff */
[----:B------:R-:W-:Y:S01]  /*bfe0*/  F2FP.BF16.F32.PACK_AB R48, RZ, R48 ;  /* 0x00000030ff30723e */ /* 0x000fe200000010ff */
[----:B------:R-:W-:Y:S01]  /*bff0*/  IMAD.X R7, R15, 0x1, R11, P5 ;  /* 0x000000010f077824 */ /* 0x000fe200028e060b */
[C---:B------:R-:W-:Y:S02]  /*c000*/  ISETP.GT.AND P5, PT, R0.reuse, 0x18, P1 ;  /* 0x000000180000780c */ /* 0x040fe40000fa4270 */
[----:B------:R-:W-:Y:S02]  /*c010*/  F2FP.BF16.F32.PACK_AB R49, RZ, R49 ;  /* 0x00000031ff31723e */ /* 0x000fe400000010ff */
[----:B------:R-:W-:Y:S01]  /*c020*/  @P2 STG.E.U16 desc[UR36][R6.64], R34 ;  /* 0x0000002206002986 */ /* 0x000fe2000c101524 */
[----:B0-----:R-:W-:Y:S02]  /*c030*/  IADD3 R4, P4, R77, R8, RZ ;  /* 0x000000084d047210 */ /* 0x001fe40007f9e0ff */
        /* <DEDUP_REMOVED lines=89> */
[----:B------:R-:W-:-:S03]  /*c5d0*/  F2FP.BF16.F32.PACK_AB R71, RZ, R71 ;  /* 0x00000047ff47723e */ /* 0x000fc600000010ff */
[----:B------:R-:W-:Y:S01]  /*c5e0*/  IMAD.X R7, R15, 0x1, R9, P5 ;  /* 0x000000010f077824 */ /* 0x000fe200028e0609 */
[----:B------:R-:W-:-:S04]  /*c5f0*/  ISETP.GT.AND P5, PT, R0, 0x38, P0 ;  /* 0x000000380000780c */ /* 0x000fc800007a4270 */
[----:B------:R-:W-:Y:S01]  /*c600*/  @P2 STG.E.U16 desc[UR36][R6.64], R52 ;  /* 0x0000003406002986 */ /* 0x000fe2000c101524 */
[----:B0-----:R-:W-:Y:S02]  /*c610*/  IADD3 R4, P4, R93, R10, RZ ;  /* 0x0000000a5d047210 */ /* 0x001fe40007f9e0ff */
[C---:B------:R-:W-:Y:S01]  /*c620*/  ISETP.GT.AND P2, PT, R0.reuse, 0x39, P0 ;  /* 0x000000390000780c */ /* 0x040fe20000744270 */
[----:B------:R-:W-:Y:S01]  /*c630*/  @P3 STG.E.U16 desc[UR36][R26.64], R53 ;  /* 0x000000351a003986 */ /* 0x000fe2000c101524 */
[----:B------:R-:W-:Y:S01]  /*c640*/  ISETP.GT.AND P3, PT, R0, 0x40, P1 ;  /* 0x000000400000780c */ /* 0x000fe20000f64270 */
[----:B------:R-:W-:Y:S01]  /*c650*/  IMAD.X R5, R15, 0x1, R11, P4 ;  /* 0x000000010f057824 */ /* 0x000fe200020e060b */
[----:B------:R-:W-:-:S04]  /*c660*/  IADD3 R20, P4, R99, R8, RZ ;  /* 0x0000000863147210 */ /* 0x000fc80007f9e0ff */
[----:B------:R0:W-:Y:S01]  /*c670*/  @P5 STG.E.U16 desc[UR36][R4.64], R54 ;  /* 0x0000003604005986 */ /* 0x0001e2000c101524 */
[----:B------:R-:W-:Y:S01]  /*c680*/  IADD3 R12, P5, R95, R10, RZ ;  /* 0x0000000a5f0c7210 */ /* 0x000fe20007fbe0ff */
[----:B------:R-:W-:-:S04]  /*c690*/  IMAD.X R21, R15, 0x1, R9, P4 ;  /* 0x000000010f157824 */ /* 0x000fc800020e0609 */
        /* <DEDUP_REMOVED lines=38> */
[----:B------:R4:W-:Y:S01]  /*c900*/  @P2 STG.E.U16 desc[UR36][R6.64], R64 ;  /* 0x0000004006002986 */ /* 0x0009e2000c101524 */
[----:B0-----:R-:W-:Y:S02]  /*c910*/  IADD3 R4, P4, R105, R10, RZ ;  /* 0x0000000a69047210 */ /* 0x001fe40007f9e0ff */
[-C--:B------:R-:W-:Y:S01]  /*c920*/  IADD3 R20, P2, R25, R8.reuse, RZ ;  /* 0x0000000819147210 */ /* 0x080fe20007f5e0ff */
[----:B------:R4:W-:Y:S01]  /*c930*/  @P3 STG.E.U16 desc[UR36][R26.64], R65 ;  /* 0x000000411a003986 */ /* 0x0009e2000c101524 */
[----:B------:R-:W-:Y:S01]  /*c940*/  IADD3 R8, P3, R3, R8, RZ ;  /* 0x0000000803087210 */ /* 0x000fe20007f7e0ff */
[C---:B------:R-:W-:Y:S01]  /*c950*/  IMAD.X R5, R15.reuse, 0x1, R11, P4 ;  /* 0x000000010f057824 */ /* 0x040fe200020e060b */
[----:B------:R-:W-:Y:S01]  /*c960*/  ISETP.GT.AND P4, PT, R0, 0x51, P0 ;  /* 0x000000510000780c */ /* 0x000fe20000784270 */
[C-C-:B------:R-:W-:Y:S02]  /*c970*/  IMAD.X R21, R15.reuse, 0x1, R9.reuse, P2 ;  /* 0x000000010f157824 */ /* 0x140fe400010e0609 */
[----:B------:R-:W-:Y:S01]  /*c980*/  IMAD.X R9, R15, 0x1, R9, P3 ;  /* 0x000000010f097824 */ /* 0x000fe200018e0609 */
[----:B------:R4:W-:Y:S01]  /*c990*/  @P5 STG.E.U16 desc[UR36][R4.64], R66 ;  /* 0x0000004204005986 */ /* 0x0009e2000c101524 */
[----:B------:R-:W-:-:S02]  /*c9a0*/  IADD3 R12, P5, R107, R10, RZ ;  /* 0x0000000a6b0c7210 */ /* 0x000fc40007fbe0ff */
[C---:B------:R-:W-:Y:S02]  /*c9b0*/  ISETP.GT.AND P3, PT, R0.reuse, 0x58, P1 ;  /* 0x000000580000780c */ /* 0x040fe40000f64270 */
[C---:B------:R-:W-:Y:S01]  /*c9c0*/  ISETP.GT.AND P1, PT, R0.reuse, 0x59, P1 ;  /* 0x000000590000780c */ /* 0x040fe20000f24270 */
[--C-:B------:R-:W-:Y:S01]  /*c9d0*/  IMAD.X R13, R15, 0x1, R11.reuse, P5 ;  /* 0x000000010f0d7824 */ /* 0x100fe200028e060b */
[-C--:B------:R-:W-:Y:S02]  /*c9e0*/  IADD3 R24, P5, R25, R10.reuse, RZ ;  /* 0x0000000a19187210 */ /* 0x080fe40007fbe0ff */
[----:B------:R-:W-:Y:S02]  /*c9f0*/  IADD3 R10, P2, R3, R10, RZ ;  /* 0x0000000a030a7210 */ /* 0x000fe40007f5e0ff */
[----:B------:R4:W-:Y:S01]  /*ca00*/  @P4 STG.E.U16 desc[UR36][R12.64], R67 ;  /* 0x000000430c004986 */ /* 0x0009e2000c101524 */
[C-C-:B------:R-:W-:Y:S01]  /*ca10*/  IMAD.X R25, R15.reuse, 0x1, R11.reuse, P5 ;  /* 0x000000010f197824 */ /* 0x140fe200028e060b */
[C---:B------:R-:W-:Y:S01]  /*ca20*/  ISETP.GT.AND P5, PT, R0.reuse, 0x58, P0 ;  /* 0x000000580000780c */ /* 0x040fe200007a4270 */
[----:B------:R-:W-:Y:S01]  /*ca30*/  IMAD.X R11, R15, 0x1, R11, P2 ;  /* 0x000000010f0b7824 */ /* 0x000fe200010e060b */
[----:B------:R-:W-:Y:S01]  /*ca40*/  ISETP.GT.AND P0, PT, R0, 0x59, P0 ;  /* 0x000000590000780c */ /* 0x000fe20000704270 */
[----:B------:R4:W-:Y:S04]  /*ca50*/  @P3 STG.E.U16 desc[UR36][R20.64], R68 ;  /* 0x0000004414003986 */ /* 0x0009e8000c101524 */
[----:B------:R4:W-:Y:S06]  /*ca60*/  @P1 STG.E.U16 desc[UR36][R8.64], R69 ;  /* 0x0000004508001986 */ /* 0x0009ec000c101524 */
[----:B------:R4:W-:Y:S04]  /*ca70*/  @P5 STG.E.U16 desc[UR36][R24.64], R70 ;  /* 0x0000004618005986 */ /* 0x0009e8000c101524 */
[----:B------:R4:W-:Y:S02]  /*ca80*/  @P0 STG.E.U16 desc[UR36][R10.64], R71 ;  /* 0x000000470a000986 */ /* 0x0009e4000c101524 */
.L_x_266:
[----:B------:R-:W-:Y:S05]  /*ca90*/  BSYNC B0 ;  /* 0x0000000000007941 */ /* 0x000fea0003800000 */
.L_x_28:
[----:B------:R-:W-:Y:S01]  /*caa0*/  ULDC UR4, c[0x0][0xc] ;  /* 0x0000030000047ab9 */ /* 0x000fe20000000800 */
[----:B------:R-:W-:Y:S01]  /*cab0*/  ULDC UR5, c[0x0][0x10] ;  /* 0x0000040000057ab9 */ /* 0x000fe20000000800 */
[----:B0-----:R-:W0:Y:S01]  /*cac0*/  LDC R3, c[0x0][0x14] ;  /* 0x00000500ff037b82 */ /* 0x001e220000000800 */
[----:B------:R-:W-:Y:S01]  /*cad0*/  UIMAD.WIDE.U32 UR4, UR4, UR5, URZ ;  /* 0x00000005040472a5 */ /* 0x000fe2000f8e003f */
[----:B------:R-:W-:Y:S01]  /*cae0*/  IMAD.MOV.U32 R19, RZ, RZ, R16 ;  /* 0x000000ffff137224 */ /* 0x000fe200078e0010 */
[----:B---3--:R-:W-:Y:S01]  /*caf0*/  PRMT R0, RZ, 0x7610, R0 ;  /* 0x00007610ff007816 */ /* 0x008fe20000000000 */
[----:B------:R-:W-:-:S03]  /*cb00*/  IMAD.MOV.U32 R17, RZ, RZ, -0x1 ;  /* 0xffffffffff117424 */ /* 0x000fc600078e00ff */
[----:B0-----:R-:W-:-:S04]  /*cb10*/  IMAD.WIDE.U32 R18, R3, UR4, R18 ;  /* 0x0000000403127c25 */ /* 0x001fc8000f8e0012 */
[----:B------:R-:W-:Y:S01]  /*cb20*/  IMAD R3, R3, UR5, RZ ;  /* 0x0000000503037c24 */ /* 0x000fe2000f8e02ff */
[----:B------:R-:W-:Y:S02]  /*cb30*/  ULDC.64 UR4, c[0x0][0x650] ;  /* 0x0001940000047ab9 */ /* 0x000fe40000000a00 */
[----:B------:R-:W-:Y:S01]  /*cb40*/  ISETP.GE.U32.AND P0, PT, R18, UR4, PT ;  /* 0x0000000412007c0c */ /* 0x000fe2000bf06070 */
[----:B------:R-:W-:Y:S02]  /*cb50*/  IMAD.IADD R16, R19, 0x1, R3 ;  /* 0x0000000113107824 */ /* 0x000fe400078e0203 */
[----:B------:R-:W-:-:S03]  /*cb60*/  IMAD.MOV.U32 R19, RZ, RZ, -0x1 ;  /* 0xffffffffff137424 */ /* 0x000fc600078e00ff */
[----:B------:R-:W-:-:S13]  /*cb70*/  ISETP.GE.U32.AND.EX P0, PT, R16, UR5, PT, P0 ;  /* 0x0000000510007c0c */ /* 0x000fda000bf06100 */
[----:B------:R-:W-:Y:S05]  /*cb80*/  @P0 BRA `(.L_x_267) ;  /* 0x00000004006c0947 */ /* 0x000fea0003800000 */
[----:B----4-:R-:W0:Y:S01]  /*cb90*/  S2R R12, SR_CTAID.X ;  /* 0x00000000000c7919 */ /* 0x010e220000002500 */
[----:B------:R-:W3:Y:S01]  /*cba0*/  LDC.64 R10, c[0x0][0x628] ;  /* 0x00018a00ff0a7b82 */ /* 0x000ee20000000a00 */
[----:B------:R-:W-:Y:S01]  /*cbb0*/  ULDC UR4, c[0x0][0x150] ;  /* 0x0000540000047ab9 */ /* 0x000fe20000000800 */
[----:B--2---:R-:W-:Y:S01]  /*cbc0*/  IMAD.MOV.U32 R8, RZ, RZ, R18 ;  /* 0x000000ffff087224 */ /* 0x004fe200078e0012 */
[----:B------:R-:W2:Y:S01]  /*cbd0*/  S2R R20, SR_CTAID.Y ;  /* 0x0000000000147919 */ /* 0x000ea20000002600 */
[----:B------:R-:W-:-:S04]  /*cbe0*/  IMAD.MOV.U32 R9, RZ, RZ, R16 ;  /* 0x000000ffff097224 */ /* 0x000fc800078e0010 */
[----:B------:R-:W4:Y:S08]  /*cbf0*/  LDC R21, c[0x0][0x144] ;  /* 0x00005100ff157b82 */ /* 0x000f300000000800 */
[----:B------:R-:W1:Y:S08]  /*cc00*/  LDC R0, c[0x0][0x630] ;  /* 0x00018c00ff007b82 */ /* 0x000e700000000800 */
[----:B------:R-:W1:Y:S01]  /*cc10*/  LDC.64 R14, c[0x0][0x620] ;  /* 0x00018800ff0e7b82 */ /* 0x000e620000000a00 */
[----:B---3--:R-:W-:-:S04]  /*cc20*/  ISETP.NE.U32.AND P0, PT, R10, RZ, PT ;  /* 0x000000ff0a00720c */ /* 0x008fc80003f05070 */
[----:B------:R-:W-:Y:S02]  /*cc30*/  ISETP.NE.AND.EX P0, PT, R11, RZ, PT, P0 ;  /* 0x000000ff0b00720c */ /* 0x000fe40003f05300 */
[----:B0-----:R-:W-:-:S05]  /*cc40*/  I2FP.F32.U32 R3, R12 ;  /* 0x0000000c00037245 */ /* 0x001fca0000201000 */
[----:B------:R-:W-:-:S04]  /*cc50*/  FMUL R3, R3, UR4 ;  /* 0x0000000403037c20 */ /* 0x000fc80008400000 */
[----:B------:R0:W3:Y:S02]  /*cc60*/  F2I.U32.TRUNC.NTZ R19, R3 ;  /* 0x0000000300137305 */ /* 0x0000e4000020f000 */
[----:B--2-4-:R-:W-:Y:S05]  /*cc70*/  @!P0 BRA `(.L_x_268) ;  /* 0x0000000000288947 */ /* 0x014fea0003800000 */
[----:B0-----:R-:W0:Y:S02]  /*cc80*/  LDC R3, c[0x0][0x634] ;  /* 0x00018d00ff037b82 */ /* 0x001e240000000800 */
        /* <DEDUP_REMOVED lines=9> */
.L_x_268:
[----:B------:R-:W2:Y:S01]  /*cd20*/  LDC.64 R26, c[0x0][0x640] ;  /* 0x00019000ff1a7b82 */ /* 0x000ea20000000a00 */
[-C--:B-1----:R-:W-:Y:S01]  /*cd30*/  SHF.R.U64 R17, R8, R0.reuse, R9 ;  /* 0x0000000008117219 */ /* 0x082fe20000001209 */
[----:B---3--:R-:W-:Y:S01]  /*cd40*/  IMAD.MOV R7, RZ, RZ, -R19 ;  /* 0x000000ffff077224 */ /* 0x008fe200078e0a13 */
[----:B------:R-:W-:Y:S01]  /*cd50*/  SHF.R.U32.HI R0, RZ, R0, R9 ;  /* 0x00000000ff007219 */ /* 0x000fe20000011609 */
[----:B------:R-:W-:Y:S01]  /*cd60*/  IMAD.MOV.U32 R19, RZ, RZ, R16 ;  /* 0x000000ffff137224 */ /* 0x000fe200078e0010 */
[----:B0-----:R-:W-:Y:S01]  /*cd70*/  IADD3 R3, P0, RZ, -R17, RZ ;  /* 0x80000011ff037210 */ /* 0x001fe20007f1e0ff */
[----:B------:R-:W-:Y:S01]  /*cd80*/  ULDC UR4, c[0x0][0x154] ;  /* 0x0000550000047ab9 */ /* 0x000fe20000000800 */
[----:B------:R-:W-:Y:S01]  /*cd90*/  IMAD R21, R21, R7, R12 ;  /* 0x0000000715157224 */ /* 0x000fe200078e020c */
[----:B------:R-:W0:Y:S01]  /*cda0*/  LDC R6, c[0x0][0x618] ;  /* 0x00018600ff067b82 */ /* 0x000e220000000800 */
[----:B------:R-:W-:Y:S02]  /*cdb0*/  IMAD.MOV.U32 R7, RZ, RZ, 0x1 ;  /* 0x00000001ff077424 */ /* 0x000fe400078e00ff */
[----:B------:R-:W-:-:S04]  /*cdc0*/  IMAD.X R5, RZ, RZ, ~R0, P0 ;  /* 0x000000ffff057224 */ /* 0x000fc800000e0e00 */
[-C--:B------:R-:W-:Y:S01]  /*cdd0*/  IMAD R0, R5, R14.reuse, RZ ;  /* 0x0000000e05007224 */ /* 0x080fe200078e02ff */
[----:B------:R-:W1:Y:S01]  /*cde0*/  LDC R8, c[0x0][0x608] ;  /* 0x00018200ff087b82 */ /* 0x000e620000000800 */
[----:B------:R-:W-:-:S04]  /*cdf0*/  IMAD.WIDE.U32 R4, R3, R14, R18 ;  /* 0x0000000e03047225 */ /* 0x000fc800078e0012 */
[----:B------:R-:W-:Y:S01]  /*ce00*/  IMAD R3, R3, R15, R0 ;  /* 0x0000000f03037224 */ /* 0x000fe200078e0200 */
[----:B------:R-:W-:Y:S02]  /*ce10*/  I2FP.F32.U32 R0, R20 ;  /* 0x0000001400007245 */ /* 0x000fe40000201000 */
[----:B------:R-:W3:Y:S01]  /*ce20*/  LDC R22, c[0x0][0x658] ;  /* 0x00019600ff167b82 */ /* 0x000ee20000000800 */
[----:B------:R-:W-:Y:S01]  /*ce30*/  IMAD.IADD R3, R5, 0x1, R3 ;  /* 0x0000000105037824 */ /* 0x000fe200078e0203 */
[----:B--2---:R-:W-:Y:S01]  /*ce40*/  ISETP.NE.U32.AND P0, PT, R26, RZ, PT ;  /* 0x000000ff1a00720c */ /* 0x004fe20003f05070 */
[----:B------:R-:W-:Y:S01]  /*ce50*/  FMUL R0, R0, UR4 ;  /* 0x0000000400007c20 */ /* 0x000fe20008400000 */
[----:B------:R-:W-:Y:S02]  /*ce60*/  IMAD.MOV.U32 R5, RZ, RZ, -0x1 ;  /* 0xffffffffff057424 */ /* 0x000fe400078e00ff */
[----:B------:R-:W-:Y:S01]  /*ce70*/  ISETP.NE.AND.EX P0, PT, R27, RZ, PT, P0 ;  /* 0x000000ff1b00720c */ /* 0x000fe20003f05300 */
[----:B------:R2:W4:Y:S01]  /*ce80*/  F2I.U32.TRUNC.NTZ R13, R0 ;  /* 0x00000000000d7305 */ /* 0x000522000020f000 */
[----:B------:R-:W2:Y:S01]  /*ce90*/  LDC R15, c[0x0][0x148] ;  /* 0x00005200ff0f7b82 */ /* 0x000ea20000000800 */
[----:B0-----:R-:W-:-:S02]  /*cea0*/  SHF.R.U64 R12, R4, R6, R3 ;  /* 0x00000006040c7219 */ /* 0x001fc40000001203 */
[----:B------:R-:W-:-:S05]  /*ceb0*/  SHF.R.U32.HI R3, RZ, R6, R3 ;  /* 0x00000006ff037219 */ /* 0x000fca0000011603 */
[----:B------:R-:W0:Y:S01]  /*cec0*/  LDC R19, c[0x0][0x600] ;  /* 0x00018000ff137b82 */ /* 0x000e220000000800 */
[-CC-:B-1----:R-:W-:Y:S02]  /*ced0*/  SHF.R.U64 R10, R12, R8.reuse, R3.reuse ;  /* 0x000000080c0a7219 */ /* 0x182fe40000001203 */
[----:B------:R-:W-:-:S05]  /*cee0*/  SHF.R.U32.HI R3, RZ, R8, R3 ;  /* 0x00000008ff037219 */ /* 0x000fca0000011603 */
[----:B------:R-:W1:Y:S01]  /*cef0*/  LDC R24, c[0x0][0x648] ;  /* 0x00019200ff187b82 */ /* 0x000e620000000800 */
[-C--:B---3--:R-:W-:Y:S02]  /*cf00*/  SHF.L.U32 R4, R5, R22.reuse, RZ ;  /* 0x0000001605047219 */ /* 0x088fe400000006ff */
[-CC-:B------:R-:W-:Y:S02]  /*cf10*/  SHF.R.U64 R14, R10, R22.reuse, R3.reuse ;  /* 0x000000160a0e7219 */ /* 0x180fe40000001203 */
[----:B------:R-:W-:Y:S02]  /*cf20*/  SHF.R.U32.HI R5, RZ, R22, R3 ;  /* 0x00000016ff057219 */ /* 0x000fe40000011603 */
[----:B------:R-:W-:Y:S01]  /*cf30*/  LOP3.LUT R25, RZ, R4, RZ, 0x33, !PT ;  /* 0x00000004ff197212 */ /* 0x000fe200078e33ff */
[----:B------:R-:W3:Y:S01]  /*cf40*/  LDC R28, c[0x0][0x638] ;  /* 0x00018e00ff1c7b82 */ /* 0x000ee20000000800 */
[----:B------:R-:W-:Y:S01]  /*cf50*/  SHF.L.U32 R22, R7, R22, RZ ;  /* 0x0000001607167219 */ /* 0x000fe200000006ff */
[----:B------:R-:W-:-:S06]  /*cf60*/  IMAD.MOV.U32 R4, RZ, RZ, R14 ;  /* 0x000000ffff047224 */ /* 0x000fcc00078e000e */
[----:B------:R-:W0:Y:S01]  /*cf70*/  LDC R29, c[0x0][0x610] ;  /* 0x00018400ff1d7b82 */ /* 0x000e220000000800 */
[----:B----4-:R-:W-:Y:S05]  /*cf80*/  @!P0 BRA `(.L_x_269) ;  /* 0x0000000000288947 */ /* 0x010fea0003800000 */
[----:B------:R-:W4:Y:S02]  /*cf90*/  LDC R3, c[0x0][0x64c] ;  /* 0x00019300ff037b82 */ /* 0x000f240000000800 */
[----:B----4-:R-:W-:-:S05]  /*cfa0*/  IADD3 R3, P0, R14, R3, RZ ;  /* 0x000000030e037210 */ /* 0x010fca0007f1e0ff */
        /* <DEDUP_REMOVED lines=8> */
.L_x_269:
[----:B------:R-:W4:Y:S01]  /*d030*/  LDC R3, c[0x0][0x65c] ;  /* 0x00019700ff037b82 */ /* 0x000f220000000800 */
[----:B-12---:R-:W-:Y:S01]  /*d040*/  SHF.R.U64 R0, R4, R24, R5 ;  /* 0x0000001804007219 */ /* 0x006fe20000001205 */
[----:B0-----:R-:W-:Y:S01]  /*d050*/  VIADD R7, R19, 0xffffffff ;  /* 0xffffffff13077836 */ /* 0x001fe20000000000 */
[----:B------:R-:W-:Y:S01]  /*d060*/  LOP3.LUT R5, R10, R25, RZ, 0xc0, !PT ;  /* 0x000000190a057212 */ /* 0x000fe200078ec0ff */
[----:B------:R-:W-:Y:S02]  /*d070*/  IMAD.MOV R13, RZ, RZ, -R13 ;  /* 0x000000ffff0d7224 */ /* 0x000fe400078e0a0d */
[----:B------:R-:W-:Y:S02]  /*d080*/  IMAD.MOV.U32 R4, RZ, RZ, 0x1 ;  /* 0x00000001ff047424 */ /* 0x000fe400078e00ff */
[----:B------:R-:W-:Y:S01]  /*d090*/  IMAD R22, R22, R0, R5 ;  /* 0x0000000016167224 */ /* 0x000fe200078e0205 */
[----:B------:R-:W-:Y:S02]  /*d0a0*/  LOP3.LUT R5, R12, R7, RZ, 0xc0, !PT ;  /* 0x000000070c057212 */ /* 0x000fe400078ec0ff */
[----:B----4-:R-:W-:Y:S01]  /*d0b0*/  ISETP.NE.AND P0, PT, R3, 0x1, PT ;  /* 0x000000010300780c */ /* 0x010fe20003f05270 */
[----:B------:R-:W-:-:S04]  /*d0c0*/  IMAD.MOV R3, RZ, RZ, -R0 ;  /* 0x000000ffff037224 */ /* 0x000fc800078e0a00 */
[----:B---3--:R-:W-:-:S04]  /*d0d0*/  IMAD R0, R3, R28, R14 ;  /* 0x0000001c03007224 */ /* 0x008fc800078e020e */
[----:B------:R-:W-:Y:S01]  /*d0e0*/  IMAD R3, R0, R19, R5 ;  /* 0x0000001300037224 */ /* 0x000fe200078e0205 */
[----:B------:R-:W-:-:S03]  /*d0f0*/  PRMT R0, R4, 0x7610, R0 ;  /* 0x0000761004007816 */ /* 0x000fc60000000000 */
[----:B------:R-:W-:-:S04]  /*d100*/  @P0 IMAD R21, R15, R13, R20 ;  /* 0x0000000d0f150224 */ /* 0x000fc800078e0214 */
[----:B------:R-:W-:-:S05]  /*d110*/  IMAD R22, R22, R29, R21 ;  /* 0x0000001d16167224 */ /* 0x000fca00078e0215 */
[----:B------:R-:W-:Y:S02]  /*d120*/  SEL R19, R3, R22, !P0 ;  /* 0x0000001603137207 */ /* 0x000fe40004000000 */
[----:B------:R-:W-:-:S07]  /*d130*/  SEL R22, R22, R3, !P0 ;  /* 0x0000000316167207 */ /* 0x000fce0004000000 */
.L_x_267:
[----:B------:R-:W-:-:S13]  /*d140*/  LOP3.LUT P0, RZ, R0, 0xff, RZ, 0xc0, !PT ;  /* 0x000000ff00ff7812 */ /* 0x000fda000780c0ff */
[----:B------:R-:W-:Y:S05]  /*d150*/  @P0 BRA `(.L_x_270) ;  /* 0xffffff3c00700947 */ /* 0x000fea000383ffff */
[----:B------:R-:W-:Y:S05]  /*d160*/  EXIT ;  /* 0x000000000000794d */ /* 0x000fea0003800000 */
.L_x_3:
[----:B0-----:R-:W-:Y:S01]  /*d170*/  ULDC.64 UR4, c[0x0][0x650] ;  /* 0x0001940000047ab9 */ /* 0x001fe20000000a00 */
        /* <DEDUP_REMOVED lines=25> */
.L_x_272:
[--C-:B------:R-:W-:Y:S01]  /*d310*/  SHF.R.U64 R12, R10, R14, R11.reuse ;  /* 0x0000000e0a0c7219 */ /* 0x100fe2000000120b */
[----:B------:R-:W0:Y:S01]  /*d320*/  LDC R22, c[0x0][0x618] ;  /* 0x00018600ff167b82 */ /* 0x000e220000000800 */
[----:B------:R-:W-:Y:S01]  /*d330*/  I2FP.F32.U32 R6, R4 ;  /* 0x0000000400067245 */ /* 0x000fe20000201000 */
[----:B------:R-:W-:Y:S01]  /*d340*/  ULDC UR4, c[0x0][0x150] ;  /* 0x0000540000047ab9 */ /* 0x000fe20000000800 */
[----:B------:R-:W-:Y:S01]  /*d350*/  SHF.R.U32.HI R5, RZ, R14, R11 ;  /* 0x0000000eff057219 */ /* 0x000fe2000001160b */
[----:B------:R-:W-:Y:S01]  /*d360*/  IMAD.MOV.U32 R19, RZ, RZ, R16 ;  /* 0x000000ffff137224 */ /* 0x000fe200078e0010 */
[----:B------:R-:W-:Y:S01]  /*d370*/  IADD3 R9, P0, RZ, -R12, RZ ;  /* 0x8000000cff097210 */ /* 0x000fe20007f1e0ff */
[----:B------:R-:W-:Y:S01]  /*d380*/  FMUL R11, R6, UR4 ;  /* 0x00000004060b7c20 */ /* 0x000fe20008400000 */
[----:B------:R-:W-:Y:S01]  /*d390*/  ULDC UR4, c[0x0][0x154] ;  /* 0x0000550000047ab9 */ /* 0x000fe20000000800 */
[----:B------:R-:W1:Y:S02]  /*d3a0*/  LDC.64 R24, c[0x0][0x640] ;  /* 0x00019000ff187b82 */ /* 0x000e640000000a00 */
[----:B------:R-:W-:-:S02]  /*d3b0*/  IMAD.X R5, RZ, RZ, ~R5, P0 ;  /* 0x000000ffff057224 */ /* 0x000fc400000e0e05 */
[----:B------:R-:W2:Y:S01]  /*d3c0*/  F2I.U32.TRUNC.NTZ R11, R11 ;  /* 0x0000000b000b7305 */ /* 0x000ea2000020f000 */
[----:B------:R-:W-:-:S03]  /*d3d0*/  IMAD.WIDE.U32 R6, R9, R20, R18 ;  /* 0x0000001409067225 */ /* 0x000fc600078e0012 */
[----:B------:R-:W3:Y:S01]  /*d3e0*/  LDC R13, c[0x0][0x144] ;  /* 0x00005100ff0d7b82 */ /* 0x000ee20000000800 */
[----:B------:R-:W-:-:S04]  /*d3f0*/  IMAD R8, R5, R20, RZ ;  /* 0x0000001405087224 */ /* 0x000fc800078e02ff */
[----:B------:R-:W-:Y:S02]  /*d400*/  IMAD R5, R9, R21, R8 ;  /* 0x0000001509057224 */ /* 0x000fe400078e0208 */
[----:B------:R-:W-:Y:S01]  /*d410*/  IMAD.MOV.U32 R8, RZ, RZ, -0x1 ;  /* 0xffffffffff087424 */ /* 0x000fe200078e00ff */
[----:B------:R-:W4:Y:S01]  /*d420*/  LDC R14, c[0x0][0x608] ;  /* 0x00018200ff0e7b82 */ /* 0x000f220000000800 */
[----:B------:R-:W-:Y:S01]  /*d430*/  IMAD.IADD R5, R7, 0x1, R5 ;  /* 0x0000000107057824 */ /* 0x000fe200078e0205 */
[----:B------:R-:W-:-:S04]  /*d440*/  I2FP.F32.U32 R7, R3 ;  /* 0x0000000300077245 */ /* 0x000fc80000201000 */
[-C--:B0-----:R-:W-:Y:S01]  /*d450*/  SHF.R.U64 R10, R6, R22.reuse, R5 ;  /* 0x00000016060a7219 */ /* 0x081fe20000001205 */
[----:B--2---:R-:W-:Y:S01]  /*d460*/  IMAD.MOV R6, RZ, RZ, -R11 ;  /* 0x000000ffff067224 */ /* 0x004fe200078e0a0b */
[----:B------:R-:W0:Y:S01]  /*d470*/  LDC R9, c[0x0][0x658] ;  /* 0x00019600ff097b82 */ /* 0x000e220000000800 */
[----:B-1----:R-:W-:Y:S01]  /*d480*/  ISETP.NE.U32.AND P0, PT, R24, RZ, PT ;  /* 0x000000ff1800720c */ /* 0x002fe20003f05070 */
[----:B------:R-:W-:Y:S01]  /*d490*/  FMUL R7, R7, UR4 ;  /* 0x0000000407077c20 */ /* 0x000fe20008400000 */
[----:B------:R-:W-:Y:S02]  /*d4a0*/  SHF.R.U32.HI R5, RZ, R22, R5 ;  /* 0x00000016ff057219 */ /* 0x000fe40000011605 */
[----:B------:R-:W-:-:S03]  /*d4b0*/  ISETP.NE.AND.EX P0, PT, R25, RZ, PT, P0 ;  /* 0x000000ff1900720c */ /* 0x000fc60003f05300 */
[----:B------:R-:W1:Y:S01]  /*d4c0*/  LDC R20, c[0x0][0x148] ;  /* 0x00005200ff147b82 */ /* 0x000e620000000800 */
[----:B---3--:R-:W-:Y:S02]  /*d4d0*/  IMAD R19, R13, R6, R4 ;  /* 0x000000060d137224 */ /* 0x008fe400078e0204 */
[----:B------:R-:W-:-:S05]  /*d4e0*/  IMAD.MOV.U32 R6, RZ, RZ, 0x1 ;  /* 0x00000001ff067424 */ /* 0x000fca00078e00ff */
[----:B------:R-:W2:Y:S01]  /*d4f0*/  LDC R17, c[0x0][0x600] ;  /* 0x00018000ff117b82 */ /* 0x000ea20000000800 */
[-CC-:B----4-:R-:W-:Y:S02]  /*d500*/  SHF.R.U64 R13, R10, R14.reuse, R5.reuse ;  /* 0x0000000e0a0d7219 */ /* 0x190fe40000001205 */
[----:B------:R-:W-:Y:S02]  /*d510*/  SHF.R.U32.HI R4, RZ, R14, R5 ;  /* 0x0000000eff047219 */ /* 0x000fe40000011605 */
[----:B------:R3:W4:Y:S03]  /*d520*/  F2I.U32.TRUNC.NTZ R14, R7 ;  /* 0x00000007000e7305 */ /* 0x000726000020f000 */
[----:B------:R-:W1:Y:S01]  /*d530*/  LDC R21, c[0x0][0x648] ;  /* 0x00019200ff157b82 */ /* 0x000e620000000800 */
[-C--:B0-----:R-:W-:Y:S02]  /*d540*/  SHF.R.U64 R15, R13, R9.reuse, R4 ;  /* 0x000000090d0f7219 */ /* 0x081fe40000001204 */
[----:B------:R-:W-:-:S02]  /*d550*/  SHF.L.U32 R8, R8, R9, RZ ;  /* 0x0000000908087219 */ /* 0x000fc400000006ff */
[-C--:B------:R-:W-:Y:S01]  /*d560*/  SHF.R.U32.HI R5, RZ, R9.reuse, R4 ;  /* 0x00000009ff057219 */ /* 0x080fe20000011604 */
[----:B------:R-:W-:Y:S01]  /*d570*/  IMAD.MOV.U32 R4, RZ, RZ, R15 ;  /* 0x000000ffff047224 */ /* 0x000fe200078e000f */
[----:B------:R-:W-:Y:S01]  /*d580*/  SHF.L.U32 R22, R6, R9, RZ ;  /* 0x0000000906167219 */ /* 0x000fe200000006ff */
[----:B------:R-:W0:Y:S01]  /*d590*/  LDC R26, c[0x0][0x638] ;  /* 0x00018e00ff1a7b82 */ /* 0x000e220000000800 */
[----:B------:R-:W-:-:S07]  /*d5a0*/  LOP3.LUT R28, RZ, R8, RZ, 0x33, !PT ;  /* 0x00000008ff1c7212 */ /* 0x000fce00078e33ff */
        /* <DEDUP_REMOVED lines=12> */
.L_x_273:
[----:B------:R-:W3:Y:S01]  /*d670*/  LDC R6, c[0x0][0x65c] ;  /* 0x00019700ff067b82 */ /* 0x000ee20000000800 */
[----:B-1----:R-:W-:Y:S01]  /*d680*/  SHF.R.U64 R5, R4, R21, R5 ;  /* 0x0000001504057219 */ /* 0x002fe20000001205 */
[----:B--2---:R-:W-:Y:S01]  /*d690*/  VIADD R7, R17, 0xffffffff ;  /* 0xffffffff11077836 */ /* 0x004fe20000000000 */
[----:B------:R-:W-:Y:S01]  /*d6a0*/  LOP3.LUT R4, R13, R28, RZ, 0xc0, !PT ;  /* 0x0000001c0d047212 */ /* 0x000fe200078ec0ff */
[----:B------:R-:W-:Y:S02]  /*d6b0*/  IMAD.MOV R14, RZ, RZ, -R14 ;  /* 0x000000ffff0e7224 */ /* 0x000fe400078e0a0e */
[----:B------:R-:W-:Y:S01]  /*d6c0*/  IMAD.MOV.U32 R8, RZ, RZ, R12 ;  /* 0x000000ffff087224 */ /* 0x000fe200078e000c */
[----:B------:R-:W-:Y:S01]  /*d6d0*/  LOP3.LUT R10, R10, R7, RZ, 0xc0, !PT ;  /* 0x000000070a0a7212 */ /* 0x000fe200078ec0ff */
[----:B------:R-:W-:Y:S01]  /*d6e0*/  IMAD R4, R22, R5, R4 ;  /* 0x0000000516047224 */ /* 0x000fe200078e0204 */
[----:B---3--:R-:W-:Y:S01]  /*d6f0*/  ISETP.NE.AND P0, PT, R6, 0x1, PT ;  /* 0x000000010600780c */ /* 0x008fe20003f05270 */
[----:B------:R-:W-:-:S12]  /*d700*/  IMAD.MOV R6, RZ, RZ, -R5 ;  /* 0x000000ffff067224 */ /* 0x000fd800078e0a05 */
[----:B------:R-:W-:Y:S02]  /*d710*/  @P0 IMAD R19, R20, R14, R3 ;  /* 0x0000000e14130224 */ /* 0x000fe400078e0203 */
[----:B0-----:R-:W-:Y:S02]  /*d720*/  IMAD R3, R6, R26, R15 ;  /* 0x0000001a06037224 */ /* 0x001fe400078e020f */
[----:B------:R-:W-:Y:S02]  /*d730*/  IMAD R7, R4, R27, R19 ;  /* 0x0000001b04077224 */ /* 0x000fe400078e0213 */
[----:B------:R-:W-:Y:S02]  /*d740*/  IMAD R4, R3, R17, R10 ;  /* 0x0000001103047224 */ /* 0x000fe400078e020a */
[----:B------:R-:W-:-:S03]  /*d750*/  IMAD.MOV.U32 R6, RZ, RZ, 0x1 ;  /* 0x00000001ff067424 */ /* 0x000fc600078e00ff */
[----:B------:R-:W-:Y:S02]  /*d760*/  SEL R9, R4, R7, !P0 ;  /* 0x0000000704097207 */ /* 0x000fe40004000000 */
[----:B------:R-:W-:-:S07]  /*d770*/  SEL R7, R7, R4, !P0 ;  /* 0x0000000407077207 */ /* 0x000fce0004000000 */
.L_x_271:
[----:B------:R-:W-:-:S08]  /*d780*/  NOP ;  /* 0x0000000000007918 */ /* 0x000fd00000000000 */
[----:B------:R-:W0:-:S00]  /*d790*/  USETMAXREG.DEALLOC.CTAPOOL 0x28 ;  /* 0x00000028000079c8 */ /* 0x000e0000080e0500 */
[----:B0-----:R-:W-:-:S13]  /*d7a0*/  ISETP.NE.AND P0, PT, R0, RZ, PT ;  /* 0x000000ff0000720c */ /* 0x001fda0003f05270 */
[----:B------:R-:W-:Y:S05]  /*d7b0*/  @P0 EXIT ;  /* 0x000000000000094d */ /* 0x000fea0003800000 */
[----:B------:R-:W-:Y:S01]  /*d7c0*/  LOP3.LUT P0, RZ, R6, 0xff, RZ, 0xc0, !PT ;  /* 0x000000ff06ff7812 */ /* 0x000fe2000780c0ff */
[----:B------:R-:W-:Y:S02]  /*d7d0*/  IMAD.MOV.U32 R0, RZ, RZ, 0x1 ;  /* 0x00000001ff007424 */ /* 0x000fe400078e00ff */
[----:B------:R-:W-:-:S10]  /*d7e0*/  IMAD.MOV.U32 R12, RZ, RZ, RZ ;  /* 0x000000ffff0c7224 */ /* 0x000fd400078e00ff */
[----:B------:R-:W-:Y:S05]  /*d7f0*/  @!P0 BRA `(.L_x_274) ;  /* 0x0000000c003c8947 */ /* 0x000fea0003800000 */
[----:B------:R-:W0:Y:S01]  /*d800*/  LDC R0, c[0x0][0x28c] ;  /* 0x0000a300ff007b82 */ /* 0x000e220000000800 */
[----:B------:R-:W-:Y:S01]  /*d810*/  ULDC UR5, c[0x0][0x600] ;  /* 0x0001800000057ab9 */ /* 0x000fe20000000800 */
[----:B------:R-:W-:Y:S01]  /*d820*/  ULDC UR4, c[0x0][0xc] ;  /* 0x0000030000047ab9 */ /* 0x000fe20000000800 */
[----:B------:R-:W-:Y:S01]  /*d830*/  UIADD3 UR16, UR5, -0x1, URZ ;  /* 0xffffffff05107890 */ /* 0x000fe2000fffe03f */
[C---:B------:R-:W-:Y:S01]  /*d840*/  LOP3.LUT P2, RZ, R23.reuse, 0x7f, RZ, 0xc0, !PT ;  /* 0x0000007f17ff7812 */ /* 0x040fe2000784c0ff */
[----:B------:R-:W-:Y:S01]  /*d850*/  ULDC UR6, c[0x0][0x658] ;  /* 0x0001960000067ab9 */ /* 0x000fe20000000800 */
[----:B------:R-:W-:Y:S01]  /*d860*/  ULDC UR5, c[0x0][0x10] ;  /* 0x0000040000057ab9 */ /* 0x000fe20000000800 */
[----:B------:R-:W-:Y:S01]  /*d870*/  UMOV UR7, 0xffffffff ;  /* 0xffffffff00077882 */ /* 0x000fe20000000000 */
[----:B------:R-:W-:Y:S01]  /*d880*/  UMOV UR8, 0x1 ;  /* 0x0000000100087882 */ /* 0x000fe20000000000 */
[----:B------:R-:W-:Y:S01]  /*d890*/  UIMAD.WIDE.U32 UR4, UR4, UR5, URZ ;  /* 0x00000005040472a5 */ /* 0x000fe2000f8e003f */
[----:B------:R-:W-:Y:S01]  /*d8a0*/  LOP3.LUT P0, RZ, R23, 0x1f, RZ, 0xc0, !PT ;  /* 0x0000001f17ff7812 */ /* 0x000fe2000780c0ff */
[----:B------:R-:W-:Y:S01]  /*d8b0*/  USHF.L.U32 UR7, UR7, UR6, URZ ;  /* 0x0000000607077299 */ /* 0x000fe2000800063f */
[----:B------:R-:W-:Y:S01]  /*d8c0*/  BSSY B0, `(.L_x_274) ;  /* 0x00000c2000007945 */ /* 0x000fe20003800000 */
[----:B------:R-:W-:Y:S01]  /*d8d0*/  USHF.L.U32 UR18, UR8, UR6, URZ ;  /* 0x0000000608127299 */ /* 0x000fe2000800063f */
[----:B------:R-:W-:Y:S01]  /*d8e0*/  IMAD.MOV.U32 R13, RZ, RZ, 0x1 ;  /* 0x00000001ff0d7424 */ /* 0x000fe200078e00ff */
[----:B------:R-:W-:Y:S01]  /*d8f0*/  LOP3.LUT R11, R2, 0x2, RZ, 0xfc, !PT ;  /* 0x00000002020b7812 */ /* 0x000fe200078efcff */
[----:B------:R-:W-:Y:S01]  /*d900*/  ULDC UR6, c[0x0][0x14] ;  /* 0x0000050000067ab9 */ /* 0x000fe20000000800 */
[----:B------:R-:W-:Y:S01]  /*d910*/  PLOP3.LUT P0, PT, P0, P2, PT, 0x8a, 0x0 ;  /* 0x000000000000781c */ /* 0x000fe20000705172 */
[----:B------:R-:W-:Y:S01]  /*d920*/  UIMAD.WIDE.U32 UR20, UR4, UR6, URZ ;  /* 0x00000006041472a5 */ /* 0x000fe2000f8e003f */
[----:B------:R-:W-:Y:S01]  /*d930*/  IMAD.MOV.U32 R12, RZ, RZ, RZ ;  /* 0x000000ffff0c7224 */ /* 0x000fe200078e00ff */
[----:B------:R-:W-:-:S02]  /*d940*/  UIMAD UR13, UR5, UR6, URZ ;  /* 0x00000006050d72a4 */ /* 0x000fc4000f8e023f */
[----:B------:R-:W-:Y:S01]  /*d950*/  ULOP3.LUT UR17, URZ, UR7, URZ, 0x33, !UPT ;  /* 0x000000073f117292 */ /* 0x000fe2000f8e333f */
[----:B0-----:R-:W-:Y:S01]  /*d960*/  VIADD R0, R0, 0x3f ;  /* 0x0000003f00007836 */ /* 0x001fe20000000000 */
[----:B------:R-:W-:Y:S01]  /*d970*/  UIADD3 UR13, UR21, UR13, URZ ;  /* 0x0000000d150d7290 */ /* 0x000fe2000fffe03f */
[----:B------:R-:W-:-:S03]  /*d980*/  ULDC.64 UR22, c[0x0][0x198] ;  /* 0x0000660000167ab9 */ /* 0x000fc60000000a00 */
[----:B------:R-:W-:-:S04]  /*d990*/  SHF.R.S32.HI R3, RZ, 0x1f, R0 ;  /* 0x0000001fff037819 */ /* 0x000fc80000011400 */
[----:B------:R-:W-:Y:S01]  /*d9a0*/  LEA.HI R3, R3, R0, RZ, 0x6 ;  /* 0x0000000003037211 */ /* 0x000fe200078f30ff */
[----:B------:R-:W-:-:S03]  /*d9b0*/  IMAD.MOV.U32 R0, RZ, RZ, 0x1 ;  /* 0x00000001ff007424 */ /* 0x000fc600078e00ff */
[----:B------:R-:W-:-:S05]  /*d9c0*/  SHF.R.S32.HI R3, RZ, 0x6, R3 ;  /* 0x00000006ff037819 */ /* 0x000fca0000011403 */
[----:B------:R-:W-:-:S07]  /*d9d0*/  VIADD R10, R3, 0x1 ;  /* 0x00000001030a7836 */ /* 0x000fce0000000000 */
.L_x_286:
[----:B------:R-:W-:-:S03]  /*d9e0*/  UMOV UR4, 0xffffffff ;  /* 0xffffffff00047882 */ /* 0x000fc60000000000 */
[----:B------:R-:W-:Y:S05]  /*d9f0*/  BRA.DIV UR4, `(.L_x_275) ;  /* 0x0000000e04847947 */ /* 0x000fea000b800000 */
[----:B------:R-:W-:-:S13]  /*da00*/  ELECT P6, URZ, PT ;  /* 0x00000000003f782f */ /* 0x000fda00038c0000 */
.L_x_296:
[----:B------:R-:W0:Y:S01]  /*da10*/  LDC R4, c[0x0][0x28c] ;  /* 0x0000a300ff047b82 */ /* 0x000e220000000800 */
[----:B------:R-:W-:Y:S01]  /*da20*/  BSSY B1, `(.L_x_276) ;  /* 0x0000037000017945 */ /* 0x000fe20003800000 */
[----:B0-----:R-:W-:-:S13]  /*da30*/  ISETP.LT.OR P6, PT, R4, 0x1, !P6 ;  /* 0x000000010400780c */ /* 0x001fda00077c1670 */
[----:B------:R-:W-:Y:S05]  /*da40*/  @P6 BRA `(.L_x_277) ;  /* 0x0000000000d06947 */ /* 0x000fea0003800000 */
[----:B------:R-:W-:Y:S02]  /*da50*/  IMAD R15, R9, 0x60, RZ ;  /* 0x00000060090f7824 */ /* 0x000fe400078e02ff */
[----:B------:R-:W-:Y:S02]  /*da60*/  IMAD R17, R7, 0x180, RZ ;  /* 0x0000018007117824 */ /* 0x000fe400078e02ff */
[----:B------:R-:W-:Y:S02]  /*da70*/  IMAD.MOV.U32 R20, RZ, RZ, RZ ;  /* 0x000000ffff147224 */ /* 0x000fe400078e00ff */
[----:B------:R-:W-:Y:S02]  /*da80*/  IMAD.MOV.U32 R4, RZ, RZ, R10 ;  /* 0x000000ffff047224 */ /* 0x000fe400078e000a */
[----:B------:R-:W-:Y:S02]  /*da90*/  IMAD.MOV.U32 R5, RZ, RZ, R0 ;  /* 0x000000ffff057224 */ /* 0x000fe400078e0000 */
[----:B------:R-:W-:-:S07]  /*daa0*/  IMAD.MOV.U32 R6, RZ, RZ, R12 ;  /* 0x000000ffff067224 */ /* 0x000fce00078e000c */
.L_x_281:
[----:B------:R-:W0:Y:S01]  /*dab0*/  S2R R14, SR_CgaCtaId ;  /* 0x00000000000e7919 */ /* 0x000e220000008800 */
[----:B------:R-:W-:Y:S01]  /*dac0*/  MOV R7, 0x400 ;  /* 0x0000040000077802 */ /* 0x000fe20000000f00 */
[----:B------:R-:W1:Y:S03]  /*dad0*/  @!P2 LDC R9, c[0x0][0x500] ;  /* 0x00014000ff09ab82 */ /* 0x000e660000000800 */
[----:B0-----:R-:W-:Y:S02]  /*dae0*/  LEA R19, R14, R7, 0x18 ;  /* 0x000000070e137211 */ /* 0x001fe400078ec0ff */
[----:B------:R-:W-:-:S03]  /*daf0*/  SHF.L.U32 R7, R5, 0x1f, RZ ;  /* 0x0000001f05077819 */ /* 0x000fc600000006ff */
[----:B------:R-:W-:-:S04]  /*db00*/  IMAD R14, R6, 0x8, R19 ;  /* 0x00000008060e7824 */ /* 0x000fc800078e0213 */
[----:B------:R-:W0:Y:S02]  /*db10*/  SYNCS.PHASECHK.TRANS64.TRYWAIT P1, [R14+URZ+0x18], R7 ;  /* 0x000018070e0075a7 */ /* 0x000e24000802017f */
[----:B01----:R-:W-:Y:S05]  /*db20*/  @!P1 BRA `(.L_x_278) ;  /* 0x0000000c00589947 */ /* 0x003fea0003800000 */
.L_x_297:
[----:B0-----:R-:W-:Y:S01]  /*db30*/  PRMT R7, R11, 0x9910, RZ ;  /* 0x000099100b077816 */ /* 0x001fe200000000ff */
[----:B------:R0:W-:Y:S03]  /*db40*/  @!P2 SYNCS.ARRIVE.TRANS64 RZ, [R14+URZ], R9 ;  /* 0x000000090effa9a7 */ /* 0x0001e6000800003f */
[----:B------:R-:W-:-:S13]  /*db50*/  ISETP.NE.AND P1, PT, R7, 0x2, PT ;  /* 0x000000020700780c */ /* 0x000fda0003f25270 */
[----:B0-----:R-:W-:Y:S05]  /*db60*/  @P1 BRA `(.L_x_279) ;  /* 0x0000000000041947 */ /* 0x001fea0003800000 */
[----:B------:R-:W-:Y:S01]  /*db70*/  BPT.TRAP 0x1 ;  /* 0x000000040000795c */ /* 0x000fe20000300000 */
.L_x_279:
[----:B------:R-:W-:Y:S05]  /*db80*/  @P0 BRA `(.L_x_280) ;  /* 0x0000000000040947 */ /* 0x000fea0003800000 */
[----:B------:R-:W-:Y:S01]  /*db90*/  BPT.TRAP 0x1 ;  /* 0x000000040000795c */ /* 0x000fe20000300000 */
.L_x_280:
[--C-:B------:R-:W-:Y:S01]  /*dba0*/  IMAD R7, R6, 0xc000, R19.reuse ;  /* 0x0000c00006077824 */ /* 0x100fe200078e0213 */
[----:B------:R-:W-:Y:S01]  /*dbb0*/  R2UR UR9, R14 ;  /* 0x000000000e0972ca */ /* 0x000fe200000e0000 */
[----:B------:R-:W-:Y:S01]  /*dbc0*/  IMAD R19, R6, 0x3000, R19 ;  /* 0x0000300006137824 */ /* 0x000fe200078e0213 */
[----:B------:R-:W-:Y:S01]  /*dbd0*/  UIADD3 UR4, UP0, UR22, 0xf0, URZ ;  /* 0x000000f016047890 */ /* 0x000fe2000ff1e03f */
[----:B------:R-:W-:Y:S01]  /*dbe0*/  VIADD R4, R4, 0xffffffff ;  /* 0xffffffff04047836 */ /* 0x000fe20000000000 */
[----:B------:R-:W-:Y:S01]  /*dbf0*/  R2UR UR5, R7 ;  /* 0x00000000070572ca */ /* 0x000fe200000e0000 */
[----:B------:R-:W-:Y:S01]  /*dc00*/  UIADD3 UR24, UP1, UR22, 0x1f0, URZ ;  /* 0x000001f016187890 */ /* 0x000fe2000ff3e03f */
[----:B------:R-:W-:Y:S01]  /*dc10*/  R2UR UR8, R19 ;  /* 0x00000000130872ca */ /* 0x000fe200000e0000 */
[----:B------:R-:W-:Y:S01]  /*dc20*/  VIADD R6, R6, 0x1 ;  /* 0x0000000106067836 */ /* 0x000fe20000000000 */
[----:B------:R-:W-:Y:S01]  /*dc30*/  R2UR UR11, R17 ;  /* 0x00000000110b72ca */ /* 0x000fe200000e0000 */
[----:B------:R-:W-:Y:S01]  /*dc40*/  UIADD3.X UR25, URZ, UR23, URZ, UP1, !UPT ;  /* 0x000000173f197290 */ /* 0x000fe20008ffe43f */
[----:B------:R-:W-:Y:S01]  /*dc50*/  R2UR UR10, R20 ;  /* 0x00000000140a72ca */ /* 0x000fe200000e0000 */
[----:B------:R-:W-:Y:S01]  /*dc60*/  UMOV UR6, 0x0 ;  /* 0x0000000000067882 */ /* 0x000fe20000000000 */
[----:B------:R-:W-:Y:S01]  /*dc70*/  R2UR UR12, R8 ;  /* 0x00000000080c72ca */ /* 0x000fe200000e0000 */
[----:B------:R-:W-:Y:S01]  /*dc80*/  UMOV UR7, 0x10000000 ;  /* 0x1000000000077882 */ /* 0x000fe20000000000 */
[----:B------:R-:W-:Y:S01]  /*dc90*/  R2UR UR19, R15 ;  /* 0x000000000f1372ca */ /* 0x000fe200000e0000 */
[----:B------:R-:W-:Y:S01]  /*dca0*/  VIADD R20, R20, 0x40 ;  /* 0x0000004014147836 */ /* 0x000fe20000000000 */
[----:B------:R-:W-:Y:S01]  /*dcb0*/  ISETP.GT.AND P3, PT, R4, 0x1, PT ;  /* 0x000000010400780c */ /* 0x000fe20003f64270 */
[----:B------:R-:W-:Y:S01]  /*dcc0*/  UIADD3 UR14, UR5, 0x100, URZ ;  /* 0x00000100050e7890 */ /* 0x000fe2000fffe03f */
[----:B------:R-:W-:Y:S01]  /*dcd0*/  ISETP.NE.AND P1, PT, R6, 0x3, PT ;  /* 0x000000030600780c */ /* 0x000fe20003f25270 */
[----:B------:R-:W-:-:S02]  /*dce0*/  UIADD3.X UR5, URZ, UR23, URZ, UP0, !UPT ;  /* 0x000000173f057290 */ /* 0x000fc400087fe43f */
[----:B------:R-:W-:Y:S01]  /*dcf0*/  UIADD3 UR15, UR8, 0x24100, URZ ;  /* 0x00024100080f7890 */ /* 0x000fe2000fffe03f */
[----:B------:R-:W-:Y:S02]  /*dd00*/  SEL R14, RZ, 0x1, P1 ;  /* 0x00000001ff0e7807 */ /* 0x000fe40000800000 */
[----:B------:R-:W-:Y:S01]  /*dd10*/  UMOV UR8, UR14 ;  /* 0x0000000e00087c82 */ /* 0x000fe20008000000 */
[----:B------:R-:W-:Y:S02]  /*dd20*/  SEL R6, R6, RZ, P1 ;  /* 0x000000ff06067207 */ /* 0x000fe40000800000 */
[----:B------:R-:W-:Y:S01]  /*dd30*/  LOP3.LUT R5, R5, R14, RZ, 0x3c, !PT ;  /* 0x0000000e05057212 */ /* 0x000fe200078e3cff */
[----:B------:R0:W-:Y:S02]  /*dd40*/  UTMALDG.3D [UR8], [UR4], desc[UR6] ;  /* 0x00000608040075b4 */ /* 0x0001e40008011000 */
[----:B0-----:R-:W-:Y:S01]  /*dd50*/  UMOV UR8, UR15 ;  /* 0x0000000f00087c82 */ /* 0x001fe20008000000 */
[----:B------:R-:W-:-:S02]  /*dd60*/  UMOV UR11, UR19 ;  /* 0x00000013000b7c82 */ /* 0x000fc40008000000 */
[----:B------:R0:W-:Y:S02]  /*dd70*/  UTMALDG.3D [UR8], [UR24], desc[UR6] ;  /* 0x00000608180075b4 */ /* 0x0001e40008011000 */
[----:B0-----:R-:W-:Y:S05]  /*dd80*/  @P3 BRA `(.L_x_281) ;  /* 0xfffffffc00483947 */ /* 0x001fea000383ffff */
.L_x_277:
[----:B------:R-:W-:Y:S05]  /*dd90*/  BSYNC B1 ;  /* 0x0000000000017941 */ /* 0x000fea0003800000 */
.L_x_276:
[----:B------:R-:W-:Y:S01]  /*dda0*/  LOP3.LUT P3, RZ, R13, 0xff, RZ, 0xc0, !PT ;  /* 0x000000ff0dff7812 */ /* 0x000fe2000786c0ff */
[C---:B------:R-:W-:Y:S01]  /*ddb0*/  IMAD.IADD R12, R3.reuse, 0x1, R12 ;  /* 0x00000001030c7824 */ /* 0x040fe200078e020c */
[----:B------:R-:W-:Y:S01]  /*ddc0*/  IADD3 R18, P4, R18, UR20, RZ ;  /* 0x0000001412127c10 */ /* 0x000fe2000ff9e0ff */
[----:B------:R-:W-:Y:S01]  /*ddd0*/  ULDC.64 UR4, c[0x0][0x650] ;  /* 0x0001940000047ab9 */ /* 0x000fe20000000a00 */
[----:B------:R-:W-:Y:S01]  /*dde0*/  BSSY B1, `(.L_x_282) ;  /* 0x000006d000017945 */ /* 0x000fe20003800000 */
[----:B------:R-:W-:Y:S01]  /*ddf0*/  IMAD.MOV.U32 R9, RZ, RZ, -0x1 ;  /* 0xffffffffff097424 */ /* 0x000fe200078e00ff */
[----:B------:R-:W-:Y:S01]  /*de00*/  ISETP.GT.U32.AND P1, PT, R12, 0x2, PT ;  /* 0x000000020c00780c */ /* 0x000fe20003f24070 */
[----:B------:R-:W-:Y:S01]  /*de10*/  IMAD.MOV.U32 R8, RZ, RZ, -0x1 ;  /* 0xffffffffff087424 */ /* 0x000fe200078e00ff */
[----:B------:R-:W-:Y:S02]  /*de20*/  IADD3.X R16, R16, UR13, RZ, P4, !PT ;  /* 0x0000000d10107c10 */ /* 0x000fe4000a7fe4ff */
[----:B------:R-:W-:-:S02]  /*de30*/  ISETP.LT.U32.AND P1, PT, R3, 0x3, P1 ;  /* 0x000000030300780c */ /* 0x000fc40000f21070 */
[----:B------:R-:W-:Y:S01]  /*de40*/  PRMT R13, RZ, 0x7610, R13 ;  /* 0x00007610ff0d7816 */ /* 0x000fe2000000000d */
[----:B------:R-:W0:Y:S01]  /*de50*/  @P3 S2R R5, SR_CgaCtaId ;  /* 0x0000000000053919 */ /* 0x000e220000008800 */
[----:B------:R-:W-:-:S04]  /*de60*/  @P3 MOV R4, 0x400 ;  /* 0x0000040000043802 */ /* 0x000fc80000000f00 */
[----:B0-----:R-:W-:Y:S01]  /*de70*/  @P3 LEA R6, R5, R4, 0x18 ;  /* 0x0000000405063211 */ /* 0x001fe200078ec0ff */
[----:B------:R-:W-:-:S03]  /*de80*/  IMAD.WIDE.U32 R4, R12, -0x55555555, RZ ;  /* 0xaaaaaaab0c047825 */ /* 0x000fc600078e00ff */
[----:B------:R0:W-:Y:S01]  /*de90*/  @P3 SYNCS.ARRIVE.TRANS64.A1T0 RZ, [R6+URZ+0x48], RZ ;  /* 0x000048ff06ff39a7 */ /* 0x0001e2000810003f */
[----:B------:R-:W-:Y:S02]  /*dea0*/  ISETP.GE.U32.AND P3, PT, R3, 0x3, PT ;  /* 0x000000030300780c */ /* 0x000fe40003f66070 */
[----:B------:R-:W-:Y:S02]  /*deb0*/  SHF.R.U32.HI R7, RZ, 0x1, R5 ;  /* 0x00000001ff077819 */ /* 0x000fe40000011605 */
[----:B------:R-:W-:Y:S02]  /*dec0*/  SEL R5, RZ, 0x1, !P1 ;  /* 0x00000001ff057807 */ /* 0x000fe40004800000 */
[----:B------:R-:W-:Y:S01]  /*ded0*/  ISETP.GE.U32.AND P1, PT, R18, UR4, PT ;  /* 0x0000000412007c0c */ /* 0x000fe2000bf26070 */
[----:B------:R-:W-:Y:S01]  /*dee0*/  IMAD R12, R7, -0x3, R12 ;  /* 0xfffffffd070c7824 */ /* 0x000fe200078e020c */
[----:B------:R-:W-:Y:S02]  /*def0*/  LOP3.LUT R0, R0, R5, RZ, 0x3c, !PT ;  /* 0x0000000500007212 */ /* 0x000fe400078e3cff */
[----:B------:R-:W-:-:S02]  /*df00*/  ISETP.GE.U32.AND.EX P1, PT, R16, UR5, PT, P1 ;  /* 0x0000000510007c0c */ /* 0x000fc4000bf26110 */
[----:B------:R-:W-:Y:S02]  /*df10*/  PRMT R4, RZ, 0x7610, R4 ;  /* 0x00007610ff047816 */ /* 0x000fe40000000004 */
[----:B------:R-:W-:Y:S01]  /*df20*/  @P3 LOP3.LUT R0, R0, 0x1, R7, 0x78, !PT ;  /* 0x0000000100003812 */ /* 0x000fe200078e7807 */
[----:B------:R-:W-:-:S08]  /*df30*/  IMAD.MOV.U32 R7, RZ, RZ, -0x1 ;  /* 0xffffffffff077424 */ /* 0x000fd000078e00ff */
[----:B0-----:R-:W-:Y:S05]  /*df40*/  @P1 BRA `(.L_x_283) ;  /* 0x0000000400581947 */ /* 0x001fea0003800000 */
[----:B------:R-:W-:Y:S01]  /*df50*/  ULDC.64 UR4, c[0x0][0x628] ;  /* 0x00018a0000047ab9 */ /* 0x000fe20000000a00 */
[----:B------:R-:W0:Y:S01]  /*df60*/  S2R R15, SR_CTAID.X ;  /* 0x00000000000f7919 */ /* 0x000e220000002500 */
[----:B------:R-:W-:Y:S01]  /*df70*/  ISETP.NE.U32.AND P1, PT, RZ, UR4, PT ;  /* 0x00000004ff007c0c */ /* 0x000fe2000bf25070 */
[----:B------:R-:W-:Y:S01]  /*df80*/  ULDC UR7, c[0x0][0x630] ;  /* 0x00018c0000077ab9 */ /* 0x000fe20000000800 */
[----:B------:R-:W-:Y:S01]  /*df90*/  IMAD.MOV.U32 R4, RZ, RZ, R18 ;  /* 0x000000ffff047224 */ /* 0x000fe200078e0012 */
[----:B------:R-:W1:Y:S01]  /*dfa0*/  S2R R14, SR_CTAID.Y ;  /* 0x00000000000e7919 */ /* 0x000e620000002600 */
[----:B------:R-:W-:Y:S01]  /*dfb0*/  ISETP.NE.AND.EX P1, PT, RZ, UR5, PT, P1 ;  /* 0x00000005ff007c0c */ /* 0x000fe2000bf25310 */
[----:B------:R-:W-:-:S12]  /*dfc0*/  IMAD.MOV.U32 R5, RZ, RZ, R16 ;  /* 0x000000ffff057224 */ /* 0x000fd800078e0010 */
[----:B------:R-:W-:Y:S05]  /*dfd0*/  @!P1 BRA `(.L_x_284) ;  /* 0x0000000000289947 */ /* 0x000fea0003800000 */
[----:B------:R-:W-:Y:S02]  /*dfe0*/  ULDC UR6, c[0x0][0x634] ;  /* 0x00018d0000067ab9 */ /* 0x000fe40000000800 */
[----:B------:R-:W-:-:S05]  /*dff0*/  IADD3 R9, P1, R18, UR6, RZ ;  /* 0x0000000612097c10 */ /* 0x000fca000ff3e0ff */
[----:B------:R-:W-:-:S04]  /*e000*/  IMAD.X R17, RZ, RZ, R16, P1 ;  /* 0x000000ffff117224 */ /* 0x000fc800008e0610 */
[----:B------:R-:W-:-:S04]  /*e010*/  IMAD.WIDE.U32 R6, R17, UR4, RZ ;  /* 0x0000000411067c25 */ /* 0x000fc8000f8e00ff */
[----:B------:R-:W-:-:S04]  /*e020*/  IMAD.WIDE.U32 R6, P1, R9, UR5, R6 ;  /* 0x0000000509067c25 */ /* 0x000fc8000f820006 */
[----:B------:R-:W-:-:S04]  /*e030*/  IMAD.WIDE.U32 R8, R9, UR4, RZ ;  /* 0x0000000409087c25 */ /* 0x000fc8000f8e00ff */
[----:B------:R-:W-:Y:S01]  /*e040*/  IMAD.X R5, RZ, RZ, RZ, P1 ;  /* 0x000000ffff057224 */ /* 0x000fe200008e06ff */
[----:B------:R-:W-:Y:S01]  /*e050*/  IADD3 RZ, P1, R9, R6, RZ ;  /* 0x0000000609ff7210 */ /* 0x000fe20007f3e0ff */
[----:B------:R-:W-:-:S04]  /*e060*/  IMAD.MOV.U32 R4, RZ, RZ, R7 ;  /* 0x000000ffff047224 */ /* 0x000fc800078e0007 */
[----:B------:R-:W-:-:S08]  /*e070*/  IMAD.WIDE.U32.X R4, R17, UR5, R4, P1 ;  /* 0x0000000511047c25 */ /* 0x000fd000088e0404 */
.L_x_284:
[--C-:B------:R-:W-:Y:S01]  /*e080*/  SHF.R.U64 R8, R4, UR7, R5.reuse ;  /* 0x0000000704087c19 */ /* 0x100fe20008001205 */
[----:B------:R-:W-:Y:S01]  /*e090*/  ULDC.64 UR4, c[0x0][0x620] ;  /* 0x0001880000047ab9 */ /* 0x000fe20000000a00 */
[----:B------:R-:W-:Y:S01]  /*e0a0*/  SHF.R.U32.HI R4, RZ, UR7, R5 ;  /* 0x00000007ff047c19 */ /* 0x000fe20008011605 */
[----:B------:R-:W-:Y:S01]  /*e0b0*/  IMAD.MOV.U32 R5, RZ, RZ, R16 ;  /* 0x000000ffff057224 */ /* 0x000fe200078e0010 */
[----:B------:R-:W-:Y:S01]  /*e0c0*/  IADD3 R7, P1, RZ, -R8, RZ ;  /* 0x80000008ff077210 */ /* 0x000fe20007f3e0ff */
[----:B------:R-:W2:Y:S01]  /*e0d0*/  LDC R22, c[0x0][0x144] ;  /* 0x00005100ff167b82 */ /* 0x000ea20000000800 */
[----:B0-----:R-:W-:Y:S01]  /*e0e0*/  I2FP.F32.U32 R9, R15 ;  /* 0x0000000f00097245 */ /* 0x001fe20000201000 */
[----:B------:R-:W-:Y:S01]  /*e0f0*/  ULDC.64 UR8, c[0x0][0x640] ;  /* 0x0001900000087ab9 */ /* 0x000fe20000000a00 */
[----:B------:R-:W-:Y:S01]  /*e100*/  ULDC UR6, c[0x0][0x608] ;  /* 0x0001820000067ab9 */ /* 0x000fe20000000800 */
[----:B------:R-:W-:Y:S01]  /*e110*/  IMAD.X R4, RZ, RZ, ~R4, P1 ;  /* 0x000000ffff047224 */ /* 0x000fe200008e0e04 */
[----:B------:R-:W-:-:S03]  /*e120*/  ISETP.NE.U32.AND P1, PT, RZ, UR8, PT ;  /* 0x00000008ff007c0c */ /* 0x000fc6000bf25070 */
[----:B------:R-:W-:Y:S01]  /*e130*/  IMAD R6, R4, UR4, RZ ;  /* 0x0000000404067c24 */ /* 0x000fe2000f8e02ff */
[----:B------:R-:W0:Y:S01]  /*e140*/  LDC R19, c[0x0][0x148] ;  /* 0x00005200ff137b82 */ /* 0x000e220000000800 */
[----:B------:R-:W-:Y:S01]  /*e150*/  IMAD.MOV.U32 R4, RZ, RZ, R18 ;  /* 0x000000ffff047224 */ /* 0x000fe200078e0012 */
[----:B------:R-:W-:-:S03]  /*e160*/  ISETP.NE.AND.EX P1, PT, RZ, UR9, PT, P1 ;  /* 0x00000009ff007c0c */ /* 0x000fc6000bf25310 */
[----:B------:R-:W-:Y:S01]  /*e170*/  IMAD.WIDE.U32 R4, R7, UR4, R4 ;  /* 0x0000000407047c25 */ /* 0x000fe2000f8e0004 */
[----:B------:R-:W-:-:S03]  /*e180*/  ULDC UR4, c[0x0][0x150] ;  /* 0x0000540000047ab9 */ /* 0x000fc60000000800 */
[----:B------:R-:W-:Y:S02]  /*e190*/  IMAD R7, R7, UR5, R6 ;  /* 0x0000000507077c24 */ /* 0x000fe4000f8e0206 */
[----:B------:R-:W-:Y:S01]  /*e1a0*/  FMUL R6, R9, UR4 ;  /* 0x0000000409067c20 */ /* 0x000fe20008400000 */
[----:B------:R-:W-:Y:S01]  /*e1b0*/  ULDC UR4, c[0x0][0x618] ;  /* 0x0001860000047ab9 */ /* 0x000fe20000000800 */
[----:B------:R-:W-:Y:S01]  /*e1c0*/  ULDC UR5, c[0x0][0x154] ;  /* 0x0000550000057ab9 */ /* 0x000fe20000000800 */
[----:B------:R-:W-:-:S03]  /*e1d0*/  IMAD.IADD R5, R5, 0x1, R7 ;  /* 0x0000000105057824 */ /* 0x000fc600078e0207 */
[----:B------:R-:W3:Y:S02]  /*e1e0*/  F2I.U32.TRUNC.NTZ R6, R6 ;  /* 0x0000000600067305 */ /* 0x000ee4000020f000 */
[----:B------:R-:W-:Y:S02]  /*e1f0*/  SHF.R.U64 R9, R4, UR4, R5 ;  /* 0x0000000404097c19 */ /* 0x000fe40008001205 */
[----:B-1----:R-:W-:-:S05]  /*e200*/  I2FP.F32.U32 R4, R14 ;  /* 0x0000000e00047245 */ /* 0x002fca0000201000 */
[----:B------:R-:W-:Y:S01]  /*e210*/  FMUL R21, R4, UR5 ;  /* 0x0000000504157c20 */ /* 0x000fe20008400000 */
[----:B------:R-:W-:Y:S01]  /*e220*/  SHF.R.U32.HI R4, RZ, UR4, R5 ;  /* 0x00000004ff047c19 */ /* 0x000fe20008011605 */
[----:B------:R-:W-:-:S03]  /*e230*/  ULDC UR4, c[0x0][0x658] ;  /* 0x0001960000047ab9 */ /* 0x000fc60000000800 */
[--C-:B------:R-:W-:Y:S01]  /*e240*/  SHF.R.U64 R20, R9, UR6, R4.reuse ;  /* 0x0000000609147c19 */ /* 0x100fe20008001204 */
[----:B------:R-:W1:Y:S01]  /*e250*/  F2I.U32.TRUNC.NTZ R21, R21 ;  /* 0x0000001500157305 */ /* 0x000e62000020f000 */
[----:B------:R-:W-:Y:S01]  /*e260*/  SHF.R.U32.HI R5, RZ, UR6, R4 ;  /* 0x00000006ff057c19 */ /* 0x000fe20008011604 */
[----:B---3--:R-:W-:-:S03]  /*e270*/  IMAD.MOV R6, RZ, RZ, -R6 ;  /* 0x000000ffff067224 */ /* 0x008fc600078e0a06 */
[----:B------:R-:W-:Y:S01]  /*e280*/  SHF.R.U64 R17, R20, UR4, R5 ;  /* 0x0000000414117c19 */ /* 0x000fe20008001205 */
[----:B--2---:R-:W-:Y:S01]  /*e290*/  IMAD R15, R22, R6, R15 ;  /* 0x00000006160f7224 */ /* 0x004fe200078e020f */
[----:B------:R-:W-:-:S03]  /*e2a0*/  SHF.R.U32.HI R23, RZ, UR4, R5 ;  /* 0x00000004ff177c19 */ /* 0x000fc60008011605 */
[----:B------:R-:W-:Y:S02]  /*e2b0*/  IMAD.MOV.U32 R4, RZ, RZ, R17 ;  /* 0x000000ffff047224 */ /* 0x000fe400078e0011 */
[----:B------:R-:W-:Y:S01]  /*e2c0*/  IMAD.MOV.U32 R5, RZ, RZ, R23 ;  /* 0x000000ffff057224 */ /* 0x000fe200078e0017 */
[----:B------:R-:W-:Y:S06]  /*e2d0*/  @!P1 BRA `(.L_x_285) ;  /* 0x0000000000289947 */ /* 0x000fec0003800000 */
[----:B------:R-:W-:Y:S02]  /*e2e0*/  ULDC UR4, c[0x0][0x64c] ;  /* 0x0001930000047ab9 */ /* 0x000fe40000000800 */
[----:B------:R-:W-:-:S05]  /*e2f0*/  IADD3 R5, P1, R17, UR4, RZ ;  /* 0x0000000411057c10 */ /* 0x000fca000ff3e0ff */
[----:B------:R-:W-:-:S04]  /*e300*/  IMAD.X R23, RZ, RZ, R23, P1 ;  /* 0x000000ffff177224 */ /* 0x000fc800008e0617 */
[----:B------:R-:W-:-:S04]  /*e310*/  IMAD.WIDE.U32 R6, R23, UR8, RZ ;  /* 0x0000000817067c25 */ /* 0x000fc8000f8e00ff */
[----:B------:R-:W-:-:S04]  /*e320*/  IMAD.WIDE.U32 R6, P1, R5, UR9, R6 ;  /* 0x0000000905067c25 */ /* 0x000fc8000f820006 */
[----:B------:R-:W-:-:S04]  /*e330*/  IMAD.WIDE.U32 R4, R5, UR8, RZ ;  /* 0x0000000805047c25 */ /* 0x000fc8000f8e00ff */
[----:B------:R-:W-:Y:S01]  /*e340*/  IMAD.MOV.U32 R4, RZ, RZ, R7 ;  /* 0x000000ffff047224 */ /* 0x000fe200078e0007 */
[----:B------:R-:W-:Y:S01]  /*e350*/  IADD3 RZ, P3, R5, R6, RZ ;  /* 0x0000000605ff7210 */ /* 0x000fe20007f7e0ff */
[----:B------:R-:W-:-:S04]  /*e360*/  IMAD.X R5, RZ, RZ, RZ, P1 ;  /* 0x000000ffff057224 */ /* 0x000fc800008e06ff */
[----:B------:R-:W-:-:S08]  /*e370*/  IMAD.WIDE.U32.X R4, R23, UR9, R4, P3 ;  /* 0x0000000917047c25 */ /* 0x000fd000098e0404 */
.L_x_285:
[----:B------:R-:W2:Y:S01]  /*e380*/  LDC R6, c[0x0][0x65c] ;  /* 0x00019700ff067b82 */ /* 0x000ea20000000800 */
[----:B------:R-:W-:Y:S01]  /*e390*/  ULDC UR4, c[0x0][0x648] ;  /* 0x0001920000047ab9 */ /* 0x000fe20000000800 */
[----:B------:R-:W-:Y:S01]  /*e3a0*/  LOP3.LUT R20, R20, UR17, RZ, 0xc0, !PT ;  /* 0x0000001114147c12 */ /* 0x000fe2000f8ec0ff */
[----:B-1----:R-:W-:Y:S01]  /*e3b0*/  IMAD.MOV R21, RZ, RZ, -R21 ;  /* 0x000000ffff157224 */ /* 0x002fe200078e0a15 */
[----:B------:R-:W-:Y:S01]  /*e3c0*/  SHF.R.U64 R5, R4, UR4, R5 ;  /* 0x0000000404057c19 */ /* 0x000fe20008001205 */
[----:B------:R-:W-:Y:S01]  /*e3d0*/  ULDC UR4, c[0x0][0x638] ;  /* 0x00018e0000047ab9 */ /* 0x000fe20000000800 */
[----:B------:R-:W-:-:S03]  /*e3e0*/  ULDC UR5, c[0x0][0x610] ;  /* 0x0001840000057ab9 */ /* 0x000fc60000000800 */
[----:B------:R-:W-:Y:S02]  /*e3f0*/  IMAD.MOV R4, RZ, RZ, -R5 ;  /* 0x000000ffff047224 */ /* 0x000fe400078e0a05 */
[----:B------:R-:W-:Y:S02]  /*e400*/  IMAD R20, R5, UR18, R20 ;  /* 0x0000001205147c24 */ /* 0x000fe4000f8e0214 */
[----:B------:R-:W-:Y:S01]  /*e410*/  IMAD R17, R4, UR4, R17 ;  /* 0x0000000404117c24 */ /* 0x000fe2000f8e0211 */
[----:B------:R-:W-:Y:S01]  /*e420*/  ULDC UR4, c[0x0][0x600] ;  /* 0x0001800000047ab9 */ /* 0x000fe20000000800 */
[----:B------:R-:W-:Y:S01]  /*e430*/  IMAD.MOV.U32 R4, RZ, RZ, 0x1 ;  /* 0x00000001ff047424 */ /* 0x000fe200078e00ff */
[----:B--2---:R-:W-:Y:S02]  /*e440*/  ISETP.NE.AND P1, PT, R6, 0x1, PT ;  /* 0x000000010600780c */ /* 0x004fe40003f25270 */
[----:B------:R-:W-:-:S05]  /*e450*/  LOP3.LUT R6, R9, UR16, RZ, 0xc0, !PT ;  /* 0x0000001009067c12 */ /* 0x000fca000f8ec0ff */
[----:B------:R-:W-:-:S06]  /*e460*/  IMAD R6, R17, UR4, R6 ;  /* 0x0000000411067c24 */ /* 0x000fcc000f8e0206 */
[----:B0-----:R-:W-:-:S04]  /*e470*/  @P1 IMAD R15, R19, R21, R14 ;  /* 0x00000015130f1224 */ /* 0x001fc800078e020e */
[----:B------:R-:W-:-:S05]  /*e480*/  IMAD R15, R20, UR5, R15 ;  /* 0x00000005140f7c24 */ /* 0x000fca000f8e020f */
[----:B------:R-:W-:Y:S02]  /*e490*/  SEL R9, R6, R15, !P1 ;  /* 0x0000000f06097207 */ /* 0x000fe40004800000 */
[----:B------:R-:W-:-:S07]  /*e4a0*/  SEL R7, R15, R6, !P1 ;  /* 0x000000060f077207 */ /* 0x000fce0004800000 */
.L_x_283:
[----:B------:R-:W-:Y:S05]  /*e4b0*/  BSYNC B1 ;  /* 0x0000000000017941 */ /* 0x000fea0003800000 */
.L_x_282:
[----:B------:R-:W-:-:S13]  /*e4c0*/  LOP3.LUT P1, RZ, R4, 0xff, RZ, 0xc0, !PT ;  /* 0x000000ff04ff7812 */ /* 0x000fda000782c0ff */
[----:B------:R-:W-:Y:S05]  /*e4d0*/  @P1 BRA `(.L_x_286) ;  /* 0xfffffff400401947 */ /* 0x000fea000383ffff */
[----:B------:R-:W-:Y:S05]  /*e4e0*/  BSYNC B0 ;  /* 0x0000000000007941 */ /* 0x000fea0003800000 */
.L_x_274:
[----:B------:R-:W-:-:S03]  /*e4f0*/  UMOV UR4, 0xffffffff ;  /* 0xffffffff00047882 */ /* 0x000fc60000000000 */
[----:B------:R-:W-:Y:S05]  /*e500*/  BRA.DIV UR4, `(.L_x_287) ;  /* 0x0000000204f47947 */ /* 0x000fea000b800000 */
[----:B------:R-:W-:-:S13]  /*e510*/  ELECT P6, URZ, PT ;  /* 0x00000000003f782f */ /* 0x000fda00038c0000 */
.L_x_300:
[----:B------:R-:W-:Y:S04]  /*e520*/  BSSY B0, `(.L_x_288) ;  /* 0x0000022000007945 */ /* 0x000fe80003800000 */
[----:B------:R-:W-:Y:S05]  /*e530*/  @!P6 BRA `(.L_x_289) ;  /* 0x000000000080e947 */ /* 0x000fea0003800000 */
[----:B------:R-:W-:-:S04]  /*e540*/  LOP3.LUT R2, R2, 0x2, RZ, 0xfc, !PT ;  /* 0x0000000202027812 */ /* 0x000fc800078efcff */
[----:B------:R-:W-:-:S13]  /*e550*/  ISETP.NE.AND P0, PT, R2, 0x3, PT ;  /* 0x000000030200780c */ /* 0x000fda0003f05270 */
[----:B------:R-:W-:Y:S05]  /*e560*/  @!P0 BRA `(.L_x_290) ;  /* 0x0000000000048947 */ /* 0x000fea0003800000 */
[----:B------:R-:W-:Y:S01]  /*e570*/  BPT.TRAP 0x1 ;  /* 0x000000040000795c */ /* 0x000fe20000300000 */
.L_x_290:
[----:B------:R-:W0:Y:S01]  /*e580*/  S2R R3, SR_CgaCtaId ;  /* 0x0000000000037919 */ /* 0x000e220000008800 */
[----:B------:R-:W-:-:S04]  /*e590*/  MOV R2, 0x400 ;  /* 0x0000040000027802 */ /* 0x000fc80000000f00 */
[----:B0-----:R-:W-:Y:S02]  /*e5a0*/  LEA R3, R3, R2, 0x18 ;  /* 0x0000000203037211 */ /* 0x001fe400078ec0ff */
[----:B------:R-:W-:-:S03]  /*e5b0*/  SHF.L.U32 R2, R0, 0x1f, RZ ;  /* 0x0000001f00027819 */ /* 0x000fc600000006ff */
[----:B------:R-:W-:-:S04]  /*e5c0*/  VIADD R3, R3, 0x18 ;  /* 0x0000001803037836 */ /* 0x000fc80000000000 */
[C---:B------:R-:W-:Y:S02]  /*e5d0*/  IMAD R7, R12.reuse, 0x8, R3 ;  /* 0x000000080c077824 */ /* 0x040fe400078e0203 */
[----:B------:R-:W-:Y:S02]  /*e5e0*/  VIADD R12, R12, 0x1 ;  /* 0x000000010c0c7836 */ /* 0x000fe40000000000 */
[----:B------:R-:W0:Y:S03]  /*e5f0*/  SYNCS.PHASECHK.TRANS64.TRYWAIT P0, [R7+URZ], R2 ;  /* 0x00000002070075a7 */ /* 0x000e26000800017f */
[----:B------:R-:W-:-:S04]  /*e600*/  ISETP.NE.AND P1, PT, R12, 0x3, PT ;  /* 0x000000030c00780c */ /* 0x000fc80003f25270 */
[----:B------:R-:W-:Y:S02]  /*e610*/  SEL R5, RZ, 0x1, P1 ;  /* 0x00000001ff057807 */ /* 0x000fe40000800000 */
[----:B------:R-:W-:Y:S02]  /*e620*/  SEL R12, R12, RZ, P1 ;  /* 0x000000ff0c0c7207 */ /* 0x000fe40000800000 */
[----:B------:R-:W-:-:S03]  /*e630*/  LOP3.LUT R5, R0, R5, RZ, 0x3c, !PT ;  /* 0x0000000500057212 */ /* 0x000fc600078e3cff */
[----:B------:R-:W-:Y:S01]  /*e640*/  IMAD R9, R12, 0x8, R3 ;  /* 0x000000080c097824 */ /* 0x000fe200078e0203 */
[----:B------:R-:W-:Y:S01]  /*e650*/  SHF.L.U32 R4, R5, 0x1f, RZ ;  /* 0x0000001f05047819 */ /* 0x000fe200000006ff */
[----:B0-----:R-:W-:Y:S06]  /*e660*/  @!P0 BRA `(.L_x_291) ;  /* 0x0000000000bc8947 */ /* 0x001fec0003800000 */
.L_x_301:
[----:B------:R-:W1:Y:S01]  /*e670*/  SYNCS.PHASECHK.TRANS64.TRYWAIT P0, [R9+URZ], R4 ;  /* 0x00000004090075a7 */ /* 0x000e62000800017f */
[----:B------:R-:W-:-:S05]  /*e680*/  VIADD R0, R12, 0x1 ;  /* 0x000000010c007836 */ /* 0x000fca0000000000 */
[----:B------:R-:W-:-:S04]  /*e690*/  ISETP.NE.AND P1, PT, R0, 0x3, PT ;  /* 0x000000030000780c */ /* 0x000fc80003f25270 */
[----:B0-----:R-:W-:Y:S02]  /*e6a0*/  SEL R2, RZ, 0x1, P1 ;  /* 0x00000001ff027807 */ /* 0x001fe40000800000 */
[----:B------:R-:W-:Y:S02]  /*e6b0*/  SEL R0, R0, RZ, P1 ;  /* 0x000000ff00007207 */ /* 0x000fe40000800000 */
[----:B------:R-:W-:Y:S01]  /*e6c0*/  LOP3.LUT R2, R5, R2, RZ, 0x3c, !PT ;  /* 0x0000000205027212 */ /* 0x000fe200078e3cff */
[----:B-1----:R-:W-:Y:S06]  /*e6d0*/  @!P0 BRA `(.L_x_292) ;  /* 0x0000000000b48947 */ /* 0x002fec0003800000 */
.L_x_302:
[----:B------:R-:W-:Y:S01]  /*e6e0*/  IMAD R3, R0, 0x8, R3 ;  /* 0x0000000800037824 */ /* 0x000fe200078e0203 */
[----:B------:R-:W-:-:S07]  /*e6f0*/  SHF.L.U32 R0, R2, 0x1f, RZ ;  /* 0x0000001f02007819 */ /* 0x000fce00000006ff */
.L_x_293:
[----:B-1----:R1:W2:Y:S02]  /*e700*/  SYNCS.PHASECHK.TRANS64.TRYWAIT P0, [R3+URZ], R0 ;  /* 0x00000000030075a7 */ /* 0x0022a4000800017f */
[----:B--2---:R-:W-:Y:S05]  /*e710*/  @!P0 NANOSLEEP.SYNCS 0x989680 ;  /* 0x009896800000895d */ /* 0x004fea0003900000 */
[----:B------:R-:W2:Y:S02]  /*e720*/  @!P0 SYNCS.PHASECHK.TRANS64 P0, [R3+URZ], R0 ;  /* 0x00000000030085a7 */ /* 0x000ea4000800007f */
[----:B--2---:R-:W-:Y:S05]  /*e730*/  @!P0 BRA `(.L_x_293) ;  /* 0xfffffffc00f08947 */ /* 0x004fea000383ffff */
.L_x_289:
[----:B------:R-:W-:Y:S05]  /*e740*/  BSYNC B0 ;  /* 0x0000000000007941 */ /* 0x000fea0003800000 */
.L_x_288:
[----:B------:R-:W-:Y:S05]  /*e750*/  EXIT ;  /* 0x000000000000794d */ /* 0x000fea0003800000 */
.L_x_17:
[----:B---3--:R3:W4:Y:S02]  /*e760*/  SYNCS.PHASECHK.TRANS64.TRYWAIT P1, [R3+URZ], R0 ;  /* 0x00000000030075a7 */ /* 0x008724000802017f */
[----:B----4-:R-:W-:Y:S05]  /*e770*/  @!P1 NANOSLEEP.SYNCS 0x989680 ;  /* 0x009896800000995d */ /* 0x010fea0003900000 */
[----:B------:R-:W4:Y:S02]  /*e780*/  @!P1 SYNCS.PHASECHK.TRANS64 P1, [R3+URZ], R0 ;  /* 0x00000000030095a7 */ /* 0x000f24000802007f */
[----:B----4-:R-:W-:Y:S05]  /*e790*/  @!P1 BRA `(.L_x_17) ;  /* 0xfffffffc00f09947 */ /* 0x010fea000383ffff */
[----:B------:R-:W-:Y:S05]  /*e7a0*/  BRA `(.L_x_16) ;  /* 0xffffff2800947947 */ /* 0x000fea000383ffff */
.L_x_22:
[----:B-1----:R-:W-:-:S04]  /*e7b0*/  IMAD.U32 R4, RZ, RZ, UR9 ;  /* 0x00000009ff047e24 */ /* 0x002fc8000f8e00ff */
[----:B------:R1:W2:Y:S03]  /*e7c0*/  SYNCS.PHASECHK.TRANS64.TRYWAIT P1, [R4+URZ], R3 ;  /* 0x00000003040075a7 */ /* 0x0002a6000802017f */
[----:B--2---:R-:W-:Y:S05]  /*e7d0*/  @!P1 NANOSLEEP.SYNCS 0x989680 ;  /* 0x009896800000995d */ /* 0x004fea0003900000 */
[----:B------:R-:W2:Y:S02]  /*e7e0*/  @!P1 SYNCS.PHASECHK.TRANS64 P1, [R4+URZ], R3 ;  /* 0x00000003040095a7 */ /* 0x000ea4000802007f */
[----:B--2---:R-:W-:Y:S05]  /*e7f0*/  @!P1 BRA `(.L_x_22) ;  /* 0xfffffffc00ec9947 */ /* 0x004fea000383ffff */
[----:B------:R-:W-:Y:S05]  /*e800*/  BRA `(.L_x_21) ;  /* 0xffffff3000147947 */ /* 0x000fea000383ffff */
.L_x_275:
[----:B------:R-:W-:Y:S01]  /*e810*/  BSSY B1, `(.L_x_294) ;  /* 0x0000006000017945 */ /* 0x000fe20003800000 */
[----:B------:R-:W-:-:S07]  /*e820*/  IMAD.MOV.U32 R15, RZ, RZ, -0x1 ;  /* 0xffffffffff0f7424 */ /* 0x000fce00078e00ff */
[----:B------:R-:W-:Y:S05]  /*e830*/  WARPSYNC.COLLECTIVE R15, `(.L_x_295) ;  /* 0x000000000f0c7348 */ /* 0x000fea0003c00000 */
[----:B------:R-:W-:Y:S02]  /*e840*/  ELECT P6, UR62, PT ;  /* 0x00000000003e782f */ /* 0x000fe400038c0000 */
[----:B------:R-:W-:Y:S01]  /*e850*/  MOV R14, UR62 ;  /* 0x0000003e000e7c02 */ /* 0x000fe20008000f00 */
[----:B------:R-:W-:Y:S10]  /*e860*/  ENDCOLLECTIVE ;  /* 0x000000000000791b */ /* 0x000ff40003800000 */
.L_x_295:
[----:B------:R-:W-:Y:S05]  /*e870*/  BSYNC B1 ;  /* 0x0000000000017941 */ /* 0x000fea0003800000 */
.L_x_294:
[----:B------:R-:W-:Y:S05]  /*e880*/  BRA `(.L_x_296) ;  /* 0xfffffff000607947 */ /* 0x000fea000383ffff */
.L_x_278:
[----:B0-----:R0:W1:Y:S02]  /*e890*/  SYNCS.PHASECHK.TRANS64.TRYWAIT P1, [R14+URZ+0x18], R7 ;  /* 0x000018070e0075a7 */ /* 0x001064000802017f */
[----:B-1----:R-:W-:Y:S05]  /*e8a0*/  @!P1 NANOSLEEP.SYNCS 0x989680 ;  /* 0x009896800000995d */ /* 0x002fea0003900000 */
[----:B------:R-:W1:Y:S02]  /*e8b0*/  @!P1 SYNCS.PHASECHK.TRANS64 P1, [R14+URZ+0x18], R7 ;  /* 0x000018070e0095a7 */ /* 0x000e64000802007f */
[----:B-1----:R-:W-:Y:S05]  /*e8c0*/  @!P1 BRA `(.L_x_278) ;  /* 0xfffffffc00f09947 */ /* 0x002fea000383ffff */
[----:B------:R-:W-:Y:S05]  /*e8d0*/  BRA `(.L_x_297) ;  /* 0xfffffff000947947 */ /* 0x000fea000383ffff */
.L_x_287:
[----:B------:R-:W-:Y:S01]  /*e8e0*/  BSSY B0, `(.L_x_298) ;  /* 0x0000006000007945 */ /* 0x000fe20003800000 */
[----:B------:R-:W-:-:S07]  /*e8f0*/  IMAD.MOV.U32 R15, RZ, RZ, -0x1 ;  /* 0xffffffffff0f7424 */ /* 0x000fce00078e00ff */
[----:B------:R-:W-:Y:S05]  /*e900*/  WARPSYNC.COLLECTIVE R15, `(.L_x_299) ;  /* 0x000000000f0c7348 */ /* 0x000fea0003c00000 */
[----:B------:R-:W-:Y:S02]  /*e910*/  ELECT P6, UR62, PT ;  /* 0x00000000003e782f */ /* 0x000fe400038c0000 */
[----:B------:R-:W-:Y:S01]  /*e920*/  MOV R14, UR62 ;  /* 0x0000003e000e7c02 */ /* 0x000fe20008000f00 */
[----:B------:R-:W-:Y:S10]  /*e930*/  ENDCOLLECTIVE ;  /* 0x000000000000791b */ /* 0x000ff40003800000 */
.L_x_299:
[----:B------:R-:W-:Y:S05]  /*e940*/  BSYNC B0 ;  /* 0x0000000000007941 */ /* 0x000fea0003800000 */
.L_x_298:
[----:B------:R-:W-:Y:S05]  /*e950*/  BRA `(.L_x_300) ;  /* 0xfffffff800f07947 */ /* 0x000fea000383ffff */
.L_x_291:
[----:B0-----:R0:W1:Y:S02]  /*e960*/  SYNCS.PHASECHK.TRANS64.TRYWAIT P0, [R7+URZ], R2 ;  /* 0x00000002070075a7 */ /* 0x001064000800017f */
[----:B-1----:R-:W-:Y:S05]  /*e970*/  @!P0 NANOSLEEP.SYNCS 0x989680 ;  /* 0x009896800000895d */ /* 0x002fea0003900000 */
[----:B------:R-:W1:Y:S02]  /*e980*/  @!P0 SYNCS.PHASECHK.TRANS64 P0, [R7+URZ], R2 ;  /* 0x00000002070085a7 */ /* 0x000e64000800007f */
[----:B-1----:R-:W-:Y:S05]  /*e990*/  @!P0 BRA `(.L_x_291) ;  /* 0xfffffffc00f08947 */ /* 0x002fea000383ffff */
[----:B------:R-:W-:Y:S05]  /*e9a0*/  BRA `(.L_x_301) ;  /* 0xfffffffc00307947 */ /* 0x000fea000383ffff */
.L_x_292:
[----:B0-----:R0:W1:Y:S02]  /*e9b0*/  SYNCS.PHASECHK.TRANS64.TRYWAIT P0, [R9+URZ], R4 ;  /* 0x00000004090075a7 */ /* 0x001064000800017f */
[----:B-1----:R-:W-:Y:S05]  /*e9c0*/  @!P0 NANOSLEEP.SYNCS 0x989680 ;  /* 0x009896800000895d */ /* 0x002fea0003900000 */
[----:B------:R-:W1:Y:S02]  /*e9d0*/  @!P0 SYNCS.PHASECHK.TRANS64 P0, [R9+URZ], R4 ;  /* 0x00000004090085a7 */ /* 0x000e64000800007f */
[----:B-1----:R-:W-:Y:S05]  /*e9e0*/  @!P0 BRA `(.L_x_292) ;  /* 0xfffffffc00f08947 */ /* 0x002fea000383ffff */
[----:B------:R-:W-:Y:S05]  /*e9f0*/  BRA `(.L_x_302) ;  /* 0xfffffffc00387947 */ /* 0x000fea000383ffff */
.L_x_303:
[----:B------:R-:W-:-:S00]  /*ea00*/  BRA `(.L_x_303) ;  /* 0xfffffffc00fc7947 */ /* 0x000fc0000383ffff */
[----:B------:R-:W-:-:S00]  /*ea10*/  NOP ;  /* 0x0000000000007918 */ /* 0x000fc00000000000 */
        /* <DEDUP_REMOVED lines=14> */
.L_x_304:


//--------------------- .nv.global.init           --------------------------
	.section	.nv.global.init,"aw",@progbits
.nv.global.init:
	.type		$str$22,@object
	.size		$str$22,($str$23 - $str$22)
$str$22:
        /*0000*/ 	.byte	0x6b, 0x5f, 0x74, 0x69, 0x6c, 0x65, 0x5f, 0x63, 0x6f, 0x75, 0x6e, 0x74, 0x20, 0x3e, 0x3d, 0x20
        /*0010*/ 	.byte	0x31, 0x00
	.type		$str$23,@object
	.size		$str$23,(__unnamed_1 - $str$23)
$str$23:
        /*0012*/ 	.byte	0x2f, 0x74, 0x6d, 0x70, 0x2f, 0x63, 0x75, 0x74, 0x6c, 0x61, 0x73, 0x73, 0x5f, 0x73, 0x77, 0x65
        /*0022*/ 	.byte	0x65, 0x70, 0x5f, 0x73, 0x72, 0x63, 0x2f, 0x69, 0x6e, 0x63, 0x6c, 0x75, 0x64, 0x65, 0x2f, 0x63
        /*0032*/ 	.byte	0x75, 0x74, 0x6c, 0x61, 0x73, 0x73, 0x2f, 0x67, 0x65, 0x6d, 0x6d, 0x2f, 0x63, 0x6f, 0x6c, 0x6c
        /*0042*/ 	.byte	0x65, 0x63, 0x74, 0x69, 0x76, 0x65, 0x2f, 0x73, 0x6d, 0x39, 0x30, 0x5f, 0x6d, 0x6d, 0x61, 0x5f
        /*0052*/ 	.byte	0x74, 0x6d, 0x61, 0x5f, 0x67, 0x6d, 0x6d, 0x61, 0x5f, 0x73, 0x73, 0x5f, 0x77, 0x61, 0x72, 0x70
        /*0062*/ 	.byte	0x73, 0x70, 0x65, 0x63, 0x69, 0x61, 0x6c, 0x69, 0x7a, 0x65, 0x64, 0x2e, 0x68, 0x70, 0x70, 0x00
	.type		__unnamed_1,@object
	.size		__unnamed_1,(.L_0 - __unnamed_1)
__unnamed_1:
        /*0072*/ 	.byte	0x76, 0x6f, 0x69, 0x64, 0x20, 0x63, 0x75, 0x74, 0x6c, 0x61, 0x73, 0x73, 0x3a, 0x3a, 0x67, 0x65
        /* <DEDUP_REMOVED lines=180> */
        /*0bc2*/ 	.byte	0x69, 0x74, 0x79, 0x5d, 0x00
.L_0:


//--------------------- .nv.shared._ZN7cutlass13device_kernelINS_4gemm6kernel13GemmUniversalIN4cute5tupleIJiiiiEEENS1_10collective13CollectiveMmaINS1_34MainloopSm90TmaGmmaWarpSpecializedILi3ENS5_IJNS4_1CILi1EEESB_SB_EEENS1_35KernelTmaWarpSpecializedCooperativeEEENS5_IJNSA_ILi384EEENSA_ILi96EEENSA_ILi64EEEEEENS_10bfloat16_tENS5_IJlSB_lEEESJ_SK_NS4_8TiledMMAINS4_8MMA_AtomIJNS4_4SM904GMMA27MMA_64x96x16_F32BF16BF16_SSILNSO_5MajorE0ELSQ_0ELNSO_7ScaleInE1ELSR_1EEEEEENS4_6LayoutINS5_IJNSA_ILi2EEESB_SB_EEENS5_IJSB_NSA_ILi0EEESX_EEEEENS5_IJNS4_10UnderscoreES10_S10_EEEEENS4_13SM90_TMA_LOADENS4_14ComposedLayoutINS4_7SwizzleILi3ELi4ELi3EEENS4_18smem_ptr_flag_bitsILi16EEENSU_INS5_IJNSA_ILi8EEESH_EEENS5_IJSH_SB_EEEEEEEvNS4_8identityES13_S1D_vS1E_EENS_8epilogue10collective6detail29Sm90TmaWarpSpecializedAdapterINS1H_15DefaultEpilogueISJ_SK_SK_NS1G_6thread17LinearCombinationISJ_Li1EffLNS1L_9ScaleType4KindE0ELNS_15FloatRoundStyleE2ESJ_EENS1_15EpilogueDefaultEEEEEvvEEEEvNT_6ParamsE --------------------------
	.section	.nv.shared._ZN7cutlass13device_kernelINS_4gemm6kernel13GemmUniversalIN4cute5tupleIJiiiiEEENS1_10collective13CollectiveMmaINS1_34MainloopSm90TmaGmmaWarpSpecializedILi3ENS5_IJNS4_1CILi1EEESB_SB_EEENS1_35KernelTmaWarpSpecializedCooperativeEEENS5_IJNSA_ILi384EEENSA_ILi96EEENSA_ILi64EEEEEENS_10bfloat16_tENS5_IJlSB_lEEESJ_SK_NS4_8TiledMMAINS4_8MMA_AtomIJNS4_4SM904GMMA27MMA_64x96x16_F32BF16BF16_SSILNSO_5MajorE0ELSQ_0ELNSO_7ScaleInE1ELSR_1EEEEEENS4_6LayoutINS5_IJNSA_ILi2EEESB_SB_EEENS5_IJSB_NSA_ILi0EEESX_EEEEENS5_IJNS4_10UnderscoreES10_S10_EEEEENS4_13SM90_TMA_LOADENS4_14ComposedLayoutINS4_7SwizzleILi3ELi4ELi3EEENS4_18smem_ptr_flag_bitsILi16EEENSU_INS5_IJNSA_ILi8EEESH_EEENS5_IJSH_SB_EEEEEEEvNS4_8identityES13_S1D_vS1E_EENS_8epilogue10collective6detail29Sm90TmaWarpSpecializedAdapterINS1H_15DefaultEpilogueISJ_SK_SK_NS1G_6thread17LinearCombinationISJ_Li1EffLNS1L_9ScaleType4KindE0ELNS_15FloatRoundStyleE2ESJ_EENS1_15EpilogueDefaultEEEEEvvEEEEvNT_6ParamsE,"aw",@nobits
	.sectionflags	@""
	.align	16
	.zero		1024


//--------------------- .nv.shared.reserved.0     --------------------------
	.section	.nv.shared.reserved.0,"aw",@nobits
	.weak		__nv_reservedSMEM_offset_0_alias
	.size		__nv_reservedSMEM_offset_0_alias, 0, 0
	.other		__nv_reservedSMEM_offset_0_alias,@"STO_CUDA_RESERVED_SHARED STV_DEFAULT"
__nv_reservedSMEM_offset_0_alias:
	.zero		0


//--------------------- .nv.global                --------------------------
	.section	.nv.global,"aw",@nobits
.nv.global:
	.type		_ZN39_INTERNAL_f737da72_4_k_cu_8d536b98_86204cute1_E,@object
	.size		_ZN39_INTERNAL_f737da72_4_k_cu_8d536b98_86204cute1_E,(_ZN39_INTERNAL_f737da72_4_k_cu_8d536b98_86204cuda3std3__45__cpo6cbeginE - _ZN39_INTERNAL_f737da72_4_k_cu_8d536b98_86204cute1_E)
_ZN39_INTERNAL_f737da72_4_k_cu_8d536b98_86204cute1_E:
	.zero		1
	.type		_ZN39_INTERNAL_f737da72_4_k_cu_8d536b98_86204cuda3std3__45__cpo6cbeginE,@object
	.size		_ZN39_INTERNAL_f737da72_4_k_cu_8d536b98_86204cuda3std3__45__cpo6cbeginE,(_ZN39_INTERNAL_f737da72_4_k_cu_8d536b98_86204cuda3std3__48in_placeE - _ZN39_INTERNAL_f737da72_4_k_cu_8d536b98_86204cuda3std3__45__cpo6cbeginE)
_ZN39_INTERNAL_f737da72_4_k_cu_8d536b98_86204cuda3std3__45__cpo6cbeginE:
	.zero		1
	.type		_ZN39_INTERNAL_f737da72_4_k_cu_8d536b98_86204cuda3std3__48in_placeE,@object
	.size		_ZN39_INTERNAL_f737da72_4_k_cu_8d536b98_86204cuda3std3__48in_placeE,(_ZN39_INTERNAL_f737da72_4_k_cu_8d536b98_86204cuda3std6ranges3__45__cpo9iter_moveE - _ZN39_INTERNAL_f737da72_4_k_cu_8d536b98_86204cuda3std3__48in_placeE)
_ZN39_INTERNAL_f737da72_4_k_cu_8d536b98_86204cuda3std3__48in_placeE:
	.zero		1
	.type		_ZN39_INTERNAL_f737da72_4_k_cu_8d536b98_86204cuda3std6ranges3__45__cpo9iter_moveE,@object
	.size		_ZN39_INTERNAL_f737da72_4_k_cu_8d536b98_86204cuda3std6ranges3__45__cpo9iter_moveE,(_ZN39_INTERNAL_f737da72_4_k_cu_8d536b98_86204cuda3std3__45__cpo5beginE - _ZN39_INTERNAL_f737da72_4_k_cu_8d536b98_86204cuda3std6ranges3__45__cpo9iter_moveE)
_ZN39_INTERNAL_f737da72_4_k_cu_8d536b98_86204cuda3std6ranges3__45__cpo9iter_moveE:
	.zero		1
	.type		_ZN39_INTERNAL_f737da72_4_k_cu_8d536b98_86204cuda3std3__45__cpo5beginE,@object
	.size		_ZN39_INTERNAL_f737da72_4_k_cu_8d536b98_86204cuda3std3__45__cpo5beginE,(_ZN39_INTERNAL_f737da72_4_k_cu_8d536b98_86204cuda3std3__441_GLOBAL__N__f737da72_4_k_cu_8d536b98_86206ignoreE - _ZN39_INTERNAL_f737da72_4_k_cu_8d536b98_86204cuda3std3__45__cpo5beginE)
_ZN39_INTERNAL_f737da72_4_k_cu_8d536b98_86204cuda3std3__45__cpo5beginE:
	.zero		1
	.type		_ZN39_INTERNAL_f737da72_4_k_cu_8d536b98_86204cuda3std3__441_GLOBAL__N__f737da72_4_k_cu_8d536b98_86206ignoreE,@object
	.size		_ZN39_INTERNAL_f737da72_4_k_cu_8d536b98_86204cuda3std3__441_GLOBAL__N__f737da72_4_k_cu_8d536b98_86206ignoreE,(_ZN39_INTERNAL_f737da72_4_k_cu_8d536b98_86204cute7productE - _ZN39_INTERNAL_f737da72_4_k_cu_8d536b98_86204cuda3std3__441_GLOBAL__N__f737da72_4_k_cu_8d536b98_86206ignoreE)
_ZN39_INTERNAL_f737da72_4_k_cu_8d536b98_86204cuda3std3__441_GLOBAL__N__f737da72_4_k_cu_8d536b98_86206ignoreE:
	.zero		1
	.type		_ZN39_INTERNAL_f737da72_4_k_cu_8d536b98_86204cute7productE,@object
	.size		_ZN39_INTERNAL_f737da72_4_k_cu_8d536b98_86204cute7productE,(_ZN39_INTERNAL_f737da72_4_k_cu_8d536b98_86204cuda3std3__45__cpo3endE - _ZN39_INTERNAL_f737da72_4_k_cu_8d536b98_86204cute7productE)
_ZN39_INTERNAL_f737da72_4_k_cu_8d536b98_86204cute7productE:
	.zero		1
	.type		_ZN39_INTERNAL_f737da72_4_k_cu_8d536b98_86204cuda3std3__45__cpo3endE,@object
	.size		_ZN39_INTERNAL_f737da72_4_k_cu_8d536b98_86204cuda3std3__45__cpo3endE,(_ZN39_INTERNAL_f737da72_4_k_cu_8d536b98_86204cuda3std3__419piecewise_constructE - _ZN39_INTERNAL_f737da72_4_k_cu_8d536b98_86204cuda3std3__45__cpo3endE)
_ZN39_INTERNAL_f737da72_4_k_cu_8d536b98_86204cuda3std3__45__cpo3endE:
	.zero		1
	.type		_ZN39_INTERNAL_f737da72_4_k_cu_8d536b98_86204cuda3std3__419piecewise_constructE,@object
	.size		_ZN39_INTERNAL_f737da72_4_k_cu_8d536b98_86204cuda3std3__419piecewise_constructE,(_ZN39_INTERNAL_f737da72_4_k_cu_8d536b98_86204cuda3std3__45__cpo4cendE - _ZN39_INTERNAL_f737da72_4_k_cu_8d536b98_86204cuda3std3__419piecewise_constructE)
_ZN39_INTERNAL_f737da72_4_k_cu_8d536b98_86204cuda3std3__419piecewise_constructE:
	.zero		1
	.type		_ZN39_INTERNAL_f737da72_4_k_cu_8d536b98_86204cuda3std3__45__cpo4cendE,@object
	.size		_ZN39_INTERNAL_f737da72_4_k_cu_8d536b98_86204cuda3std3__45__cpo4cendE,(_ZN39_INTERNAL_f737da72_4_k_cu_8d536b98_86204cuda3std6ranges3__45__cpo4swapE - _ZN39_INTERNAL_f737da72_4_k_cu_8d536b98_86204cuda3std3__45__cpo4cendE)
_ZN39_INTERNAL_f737da72_4_k_cu_8d536b98_86204cuda3std3__45__cpo4cendE:
	.zero		1
	.type		_ZN39_INTERNAL_f737da72_4_k_cu_8d536b98_86204cuda3std6ranges3__45__cpo4swapE,@object
	.size		_ZN39_INTERNAL_f737da72_4_k_cu_8d536b98_86204cuda3std6ranges3__45__cpo4swapE,(.L_8 - _ZN39_INTERNAL_f737da72_4_k_cu_8d536b98_86204cuda3std6ranges3__45__cpo4swapE)
_ZN39_INTERNAL_f737da72_4_k_cu_8d536b98_86204cuda3std6ranges3__45__cpo4swapE:
	.zero		1
.L_8:


//--------------------- .nv.constant0._ZN7cutlass13device_kernelINS_4gemm6kernel13GemmUniversalIN4cute5tupleIJiiiiEEENS1_10collective13CollectiveMmaINS1_34MainloopSm90TmaGmmaWarpSpecializedILi3ENS5_IJNS4_1CILi1EEESB_SB_EEENS1_35KernelTmaWarpSpecializedCooperativeEEENS5_IJNSA_ILi384EEENSA_ILi96EEENSA_ILi64EEEEEENS_10bfloat16_tENS5_IJlSB_lEEESJ_SK_NS4_8TiledMMAINS4_8MMA_AtomIJNS4_4SM904GMMA27MMA_64x96x16_F32BF16BF16_SSILNSO_5MajorE0ELSQ_0ELNSO_7ScaleInE1ELSR_1EEEEEENS4_6LayoutINS5_IJNSA_ILi2EEESB_SB_EEENS5_IJSB_NSA_ILi0EEESX_EEEEENS5_IJNS4_10UnderscoreES10_S10_EEEEENS4_13SM90_TMA_LOADENS4_14ComposedLayoutINS4_7SwizzleILi3ELi4ELi3EEENS4_18smem_ptr_flag_bitsILi16EEENSU_INS5_IJNSA_ILi8EEESH_EEENS5_IJSH_SB_EEEEEEEvNS4_8identityES13_S1D_vS1E_EENS_8epilogue10collective6detail29Sm90TmaWarpSpecializedAdapterINS1H_15DefaultEpilogueISJ_SK_SK_NS1G_6thread17LinearCombinationISJ_Li1EffLNS1L_9ScaleType4KindE0ELNS_15FloatRoundStyleE2ESJ_EENS1_15EpilogueDefaultEEEEEvvEEEEvNT_6ParamsE --------------------------
	.section	.nv.constant0._ZN7cutlass13device_kernelINS_4gemm6kernel13GemmUniversalIN4cute5tupleIJiiiiEEENS1_10collective13CollectiveMmaINS1_34MainloopSm90TmaGmmaWarpSpecializedILi3ENS5_IJNS4_1CILi1EEESB_SB_EEENS1_35KernelTmaWarpSpecializedCooperativeEEENS5_IJNSA_ILi384EEENSA_ILi96EEENSA_ILi64EEEEEENS_10bfloat16_tENS5_IJlSB_lEEESJ_SK_NS4_8TiledMMAINS4_8MMA_AtomIJNS4_4SM904GMMA27MMA_64x96x16_F32BF16BF16_SSILNSO_5MajorE0ELSQ_0ELNSO_7ScaleInE1ELSR_1EEEEEENS4_6LayoutINS5_IJNSA_ILi2EEESB_SB_EEENS5_IJSB_NSA_ILi0EEESX_EEEEENS5_IJNS4_10UnderscoreES10_S10_EEEEENS4_13SM90_TMA_LOADENS4_14ComposedLayoutINS4_7SwizzleILi3ELi4ELi3EEENS4_18smem_ptr_flag_bitsILi16EEENSU_INS5_IJNSA_ILi8EEESH_EEENS5_IJSH_SB_EEEEEEEvNS4_8identityES13_S1D_vS1E_EENS_8epilogue10collective6detail29Sm90TmaWarpSpecializedAdapterINS1H_15DefaultEpilogueISJ_SK_SK_NS1G_6thread17LinearCombinationISJ_Li1EffLNS1L_9ScaleType4KindE0ELNS_15FloatRoundStyleE2ESJ_EENS1_15EpilogueDefaultEEEEEvvEEEEvNT_6ParamsE,"a",@progbits
	.sectionflags	@""
	.align	4
.nv.constant0._ZN7cutlass13device_kernelINS_4gemm6kernel13GemmUniversalIN4cute5tupleIJiiiiEEENS1_10collective13CollectiveMmaINS1_34MainloopSm90TmaGmmaWarpSpecializedILi3ENS5_IJNS4_1CILi1EEESB_SB_EEENS1_35KernelTmaWarpSpecializedCooperativeEEENS5_IJNSA_ILi384EEENSA_ILi96EEENSA_ILi64EEEEEENS_10bfloat16_tENS5_IJlSB_lEEESJ_SK_NS4_8TiledMMAINS4_8MMA_AtomIJNS4_4SM904GMMA27MMA_64x96x16_F32BF16BF16_SSILNSO_5MajorE0ELSQ_0ELNSO_7ScaleInE1ELSR_1EEEEEENS4_6LayoutINS5_IJNSA_ILi2EEESB_SB_EEENS5_IJSB_NSA_ILi0EEESX_EEEEENS5_IJNS4_10UnderscoreES10_S10_EEEEENS4_13SM90_TMA_LOADENS4_14ComposedLayoutINS4_7SwizzleILi3ELi4ELi3EEENS4_18smem_ptr_flag_bitsILi16EEENSU_INS5_IJNSA_ILi8EEESH_EEENS5_IJSH_SB_EEEEEEEvNS4_8identityES13_S1D_vS1E_EENS_8epilogue10collective6detail29Sm90TmaWarpSpecializedAdapterINS1H_15DefaultEpilogueISJ_SK_SK_NS1G_6thread17LinearCombinationISJ_Li1EffLNS1L_9ScaleType4KindE0ELNS_15FloatRoundStyleE2ESJ_EENS1_15EpilogueDefaultEEEEEvvEEEEvNT_6ParamsE:
	.zero		1664


//--------------------- SYMBOLS --------------------------

	.type		.nv.reservedSmem.offset0,@object
	.size		.nv.reservedSmem.offset0,0x4
	.type		__assertfail,@function
